//
// Generated by NVIDIA NVVM Compiler
//
// Compiler Build ID: CL-36424714
// Cuda compilation tools, release 13.0, V13.0.88
// Based on NVVM 20.0.0
//

.version 9.0
.target sm_100
.address_size 64

	// .globl	_Z28generate_dense_voxels_kernelPK6float4ifffffffffiiiiPiPS_

.visible .entry _Z28generate_dense_voxels_kernelPK6float4ifffffffffiiiiPiPS_(
	.param .u64 .ptr .align 1 _Z28generate_dense_voxels_kernelPK6float4ifffffffffiiiiPiPS__param_0,
	.param .u32 _Z28generate_dense_voxels_kernelPK6float4ifffffffffiiiiPiPS__param_1,
	.param .f32 _Z28generate_dense_voxels_kernelPK6float4ifffffffffiiiiPiPS__param_2,
	.param .f32 _Z28generate_dense_voxels_kernelPK6float4ifffffffffiiiiPiPS__param_3,
	.param .f32 _Z28generate_dense_voxels_kernelPK6float4ifffffffffiiiiPiPS__param_4,
	.param .f32 _Z28generate_dense_voxels_kernelPK6float4ifffffffffiiiiPiPS__param_5,
	.param .f32 _Z28generate_dense_voxels_kernelPK6float4ifffffffffiiiiPiPS__param_6,
	.param .f32 _Z28generate_dense_voxels_kernelPK6float4ifffffffffiiiiPiPS__param_7,
	.param .f32 _Z28generate_dense_voxels_kernelPK6float4ifffffffffiiiiPiPS__param_8,
	.param .f32 _Z28generate_dense_voxels_kernelPK6float4ifffffffffiiiiPiPS__param_9,
	.param .f32 _Z28generate_dense_voxels_kernelPK6float4ifffffffffiiiiPiPS__param_10,
	.param .u32 _Z28generate_dense_voxels_kernelPK6float4ifffffffffiiiiPiPS__param_11,
	.param .u32 _Z28generate_dense_voxels_kernelPK6float4ifffffffffiiiiPiPS__param_12,
	.param .u32 _Z28generate_dense_voxels_kernelPK6float4ifffffffffiiiiPiPS__param_13,
	.param .u32 _Z28generate_dense_voxels_kernelPK6float4ifffffffffiiiiPiPS__param_14,
	.param .u64 .ptr .align 1 _Z28generate_dense_voxels_kernelPK6float4ifffffffffiiiiPiPS__param_15,
	.param .u64 .ptr .align 1 _Z28generate_dense_voxels_kernelPK6float4ifffffffffiiiiPiPS__param_16
)
{
	.reg .pred 	%p<16>;
	.reg .b32 	%r<16>;
	.reg .b32 	%f<26>;
	.reg .b64 	%rd<13>;

	ld.param.u64 	%rd1, [_Z28generate_dense_voxels_kernelPK6float4ifffffffffiiiiPiPS__param_0];
	ld.param.u32 	%r7, [_Z28generate_dense_voxels_kernelPK6float4ifffffffffiiiiPiPS__param_1];
	ld.param.f32 	%f8, [_Z28generate_dense_voxels_kernelPK6float4ifffffffffiiiiPiPS__param_2];
	ld.param.f32 	%f9, [_Z28generate_dense_voxels_kernelPK6float4ifffffffffiiiiPiPS__param_3];
	ld.param.f32 	%f10, [_Z28generate_dense_voxels_kernelPK6float4ifffffffffiiiiPiPS__param_4];
	ld.param.f32 	%f11, [_Z28generate_dense_voxels_kernelPK6float4ifffffffffiiiiPiPS__param_5];
	ld.param.f32 	%f12, [_Z28generate_dense_voxels_kernelPK6float4ifffffffffiiiiPiPS__param_6];
	ld.param.f32 	%f13, [_Z28generate_dense_voxels_kernelPK6float4ifffffffffiiiiPiPS__param_7];
	ld.param.f32 	%f14, [_Z28generate_dense_voxels_kernelPK6float4ifffffffffiiiiPiPS__param_8];
	ld.param.f32 	%f15, [_Z28generate_dense_voxels_kernelPK6float4ifffffffffiiiiPiPS__param_9];
	ld.param.f32 	%f16, [_Z28generate_dense_voxels_kernelPK6float4ifffffffffiiiiPiPS__param_10];
	ld.param.u32 	%r4, [_Z28generate_dense_voxels_kernelPK6float4ifffffffffiiiiPiPS__param_11];
	ld.param.u32 	%r5, [_Z28generate_dense_voxels_kernelPK6float4ifffffffffiiiiPiPS__param_12];
	ld.param.u32 	%r6, [_Z28generate_dense_voxels_kernelPK6float4ifffffffffiiiiPiPS__param_14];
	ld.param.u64 	%rd2, [_Z28generate_dense_voxels_kernelPK6float4ifffffffffiiiiPiPS__param_15];
	ld.param.u64 	%rd3, [_Z28generate_dense_voxels_kernelPK6float4ifffffffffiiiiPiPS__param_16];
	mov.u32 	%r8, %ctaid.x;
	mov.u32 	%r9, %ntid.x;
	mov.u32 	%r10, %tid.x;
	mad.lo.s32 	%r1, %r8, %r9, %r10;
	setp.ge.s32 	%p1, %r1, %r7;
	@%p1 bra 	$L__BB0_4;
	cvta.to.global.u64 	%rd4, %rd1;
	mul.wide.s32 	%rd5, %r1, 16;
	add.s64 	%rd6, %rd4, %rd5;
	ld.global.v4.f32 	{%f5, %f6, %f7, %f4}, [%rd6];
	setp.lt.f32 	%p2, %f5, %f8;
	setp.ge.f32 	%p3, %f5, %f11;
	or.pred  	%p4, %p2, %p3;
	setp.lt.f32 	%p5, %f6, %f9;
	setp.ge.f32 	%p6, %f6, %f12;
	or.pred  	%p7, %p5, %p6;
	or.pred  	%p9, %p4, %p7;
	setp.lt.f32 	%p10, %f7, %f10;
	setp.ge.f32 	%p11, %f7, %f13;
	or.pred  	%p12, %p10, %p11;
	or.pred  	%p14, %p9, %p12;
	@%p14 bra 	$L__BB0_4;
	sub.f32 	%f17, %f5, %f8;
	div.rn.f32 	%f18, %f17, %f14;
	cvt.rmi.f32.f32 	%f19, %f18;
	cvt.rzi.s32.f32 	%r11, %f19;
	sub.f32 	%f20, %f6, %f9;
	div.rn.f32 	%f21, %f20, %f15;
	cvt.rmi.f32.f32 	%f22, %f21;
	cvt.rzi.s32.f32 	%r12, %f22;
	sub.f32 	%f23, %f7, %f10;
	div.rn.f32 	%f24, %f23, %f16;
	cvt.rmi.f32.f32 	%f25, %f24;
	cvt.rzi.s32.f32 	%r13, %f25;
	mad.lo.s32 	%r14, %r13, %r5, %r12;
	mad.lo.s32 	%r2, %r14, %r4, %r11;
	cvta.to.global.u64 	%rd7, %rd2;
	mul.wide.s32 	%rd8, %r2, 4;
	add.s64 	%rd9, %rd7, %rd8;
	atom.global.add.u32 	%r3, [%rd9], 1;
	setp.ge.s32 	%p15, %r3, %r6;
	@%p15 bra 	$L__BB0_4;
	mad.lo.s32 	%r15, %r2, %r6, %r3;
	cvta.to.global.u64 	%rd10, %rd3;
	mul.wide.s32 	%rd11, %r15, 16;
	add.s64 	%rd12, %rd10, %rd11;
	st.global.v4.f32 	[%rd12], {%f5, %f6, %f7, %f4};
$L__BB0_4:
	ret;

}
	// .globl	_Z29generate_base_features_kernelPKiPK6float4iiiiiPiPS1_P4int4S4_
.visible .entry _Z29generate_base_features_kernelPKiPK6float4iiiiiPiPS1_P4int4S4_(
	.param .u64 .ptr .align 1 _Z29generate_base_features_kernelPKiPK6float4iiiiiPiPS1_P4int4S4__param_0,
	.param .u64 .ptr .align 1 _Z29generate_base_features_kernelPKiPK6float4iiiiiPiPS1_P4int4S4__param_1,
	.param .u32 _Z29generate_base_features_kernelPKiPK6float4iiiiiPiPS1_P4int4S4__param_2,
	.param .u32 _Z29generate_base_features_kernelPKiPK6float4iiiiiPiPS1_P4int4S4__param_3,
	.param .u32 _Z29generate_base_features_kernelPKiPK6float4iiiiiPiPS1_P4int4S4__param_4,
	.param .u32 _Z29generate_base_features_kernelPKiPK6float4iiiiiPiPS1_P4int4S4__param_5,
	.param .u32 _Z29generate_base_features_kernelPKiPK6float4iiiiiPiPS1_P4int4S4__param_6,
	.param .u64 .ptr .align 1 _Z29generate_base_features_kernelPKiPK6float4iiiiiPiPS1_P4int4S4__param_7,
	.param .u64 .ptr .align 1 _Z29generate_base_features_kernelPKiPK6float4iiiiiPiPS1_P4int4S4__param_8,
	.param .u64 .ptr .align 1 _Z29generate_base_features_kernelPKiPK6float4iiiiiPiPS1_P4int4S4__param_9,
	.param .u64 .ptr .align 1 _Z29generate_base_features_kernelPKiPK6float4iiiiiPiPS1_P4int4S4__param_10
)
{
	.reg .pred 	%p<17>;
	.reg .b32 	%r<87>;
	.reg .b32 	%f<25>;
	.reg .b64 	%rd<43>;

	ld.param.u64 	%rd5, [_Z29generate_base_features_kernelPKiPK6float4iiiiiPiPS1_P4int4S4__param_0];
	ld.param.u64 	%rd9, [_Z29generate_base_features_kernelPKiPK6float4iiiiiPiPS1_P4int4S4__param_1];
	ld.param.u32 	%r47, [_Z29generate_base_features_kernelPKiPK6float4iiiiiPiPS1_P4int4S4__param_2];
	ld.param.u32 	%r48, [_Z29generate_base_features_kernelPKiPK6float4iiiiiPiPS1_P4int4S4__param_3];
	ld.param.u32 	%r50, [_Z29generate_base_features_kernelPKiPK6float4iiiiiPiPS1_P4int4S4__param_5];
	ld.param.u32 	%r49, [_Z29generate_base_features_kernelPKiPK6float4iiiiiPiPS1_P4int4S4__param_6];
	ld.param.u64 	%rd6, [_Z29generate_base_features_kernelPKiPK6float4iiiiiPiPS1_P4int4S4__param_7];
	ld.param.u64 	%rd10, [_Z29generate_base_features_kernelPKiPK6float4iiiiiPiPS1_P4int4S4__param_8];
	ld.param.u64 	%rd7, [_Z29generate_base_features_kernelPKiPK6float4iiiiiPiPS1_P4int4S4__param_9];
	ld.param.u64 	%rd8, [_Z29generate_base_features_kernelPKiPK6float4iiiiiPiPS1_P4int4S4__param_10];
	cvta.to.global.u64 	%rd1, %rd10;
	cvta.to.global.u64 	%rd2, %rd9;
	mov.u32 	%r51, %ctaid.x;
	mov.u32 	%r52, %ntid.x;
	mov.u32 	%r53, %tid.x;
	mad.lo.s32 	%r1, %r51, %r52, %r53;
	setp.ge.u32 	%p1, %r1, %r50;
	@%p1 bra 	$L__BB1_21;
	cvta.to.global.u64 	%rd11, %rd5;
	mul.wide.u32 	%rd12, %r1, 4;
	add.s64 	%rd13, %rd11, %rd12;
	ld.global.u32 	%r2, [%rd13];
	setp.eq.s32 	%p2, %r2, 0;
	@%p2 bra 	$L__BB1_21;
	min.s32 	%r3, %r2, %r49;
	cvta.to.global.u64 	%rd14, %rd6;
	atom.global.add.u32 	%r4, [%rd14], 1;
	cvta.to.global.u64 	%rd15, %rd8;
	mul.wide.s32 	%rd16, %r4, 4;
	add.s64 	%rd17, %rd15, %rd16;
	st.global.u32 	[%rd17], %r3;
	div.u32 	%r55, %r1, %r47;
	mul.lo.s32 	%r56, %r55, %r47;
	sub.s32 	%r57, %r1, %r56;
	rem.u32 	%r58, %r55, %r48;
	mul.lo.s32 	%r59, %r48, %r47;
	div.u32 	%r60, %r1, %r59;
	cvta.to.global.u64 	%rd18, %rd7;
	mul.wide.s32 	%rd19, %r4, 16;
	add.s64 	%rd20, %rd18, %rd19;
	mov.b32 	%r80, 0;
	st.global.v4.u32 	[%rd20], {%r57, %r58, %r60, %r80};
	setp.lt.s32 	%p3, %r3, 1;
	@%p3 bra 	$L__BB1_9;
	mul.lo.s32 	%r5, %r49, %r1;
	mul.lo.s32 	%r6, %r4, %r49;
	and.b32  	%r7, %r3, 3;
	setp.lt.u32 	%p4, %r3, 4;
	mov.b32 	%r80, 0;
	@%p4 bra 	$L__BB1_6;
	and.b32  	%r80, %r3, 2147483644;
	neg.s32 	%r74, %r80;
	add.s64 	%rd3, %rd1, 32;
	add.s32 	%r72, %r5, 3;
	mov.u32 	%r73, %r6;
$L__BB1_5:
	mul.wide.s32 	%rd21, %r73, 16;
	add.s64 	%rd22, %rd3, %rd21;
	add.s32 	%r63, %r72, -2;
	add.s32 	%r64, %r72, -3;
	mul.wide.u32 	%rd23, %r64, 16;
	add.s64 	%rd24, %rd2, %rd23;
	ld.global.v4.f32 	{%f1, %f2, %f3, %f4}, [%rd24];
	st.global.v4.f32 	[%rd22+-32], {%f1, %f2, %f3, %f4};
	mul.wide.u32 	%rd25, %r63, 16;
	add.s64 	%rd26, %rd2, %rd25;
	ld.global.v4.f32 	{%f5, %f6, %f7, %f8}, [%rd26];
	st.global.v4.f32 	[%rd22+-16], {%f5, %f6, %f7, %f8};
	add.s32 	%r65, %r72, -1;
	mul.wide.u32 	%rd27, %r65, 16;
	add.s64 	%rd28, %rd2, %rd27;
	ld.global.v4.f32 	{%f9, %f10, %f11, %f12}, [%rd28];
	st.global.v4.f32 	[%rd22], {%f9, %f10, %f11, %f12};
	mul.wide.u32 	%rd29, %r72, 16;
	add.s64 	%rd30, %rd2, %rd29;
	ld.global.v4.f32 	{%f13, %f14, %f15, %f16}, [%rd30];
	st.global.v4.f32 	[%rd22+16], {%f13, %f14, %f15, %f16};
	add.s32 	%r74, %r74, 4;
	add.s32 	%r73, %r73, 4;
	add.s32 	%r72, %r72, 4;
	setp.ne.s32 	%p5, %r74, 0;
	@%p5 bra 	$L__BB1_5;
$L__BB1_6:
	setp.eq.s32 	%p6, %r7, 0;
	@%p6 bra 	$L__BB1_9;
	add.s32 	%r79, %r80, %r6;
	add.s32 	%r78, %r80, %r5;
	neg.s32 	%r77, %r7;
	add.s32 	%r80, %r80, %r7;
$L__BB1_8:
	.pragma "nounroll";
	mul.wide.s32 	%rd31, %r79, 16;
	add.s64 	%rd32, %rd1, %rd31;
	mul.wide.u32 	%rd33, %r78, 16;
	add.s64 	%rd34, %rd2, %rd33;
	ld.global.v4.f32 	{%f17, %f18, %f19, %f20}, [%rd34];
	st.global.v4.f32 	[%rd32], {%f17, %f18, %f19, %f20};
	add.s32 	%r79, %r79, 1;
	add.s32 	%r78, %r78, 1;
	add.s32 	%r77, %r77, 1;
	setp.ne.s32 	%p7, %r77, 0;
	@%p7 bra 	$L__BB1_8;
$L__BB1_9:
	setp.ge.s32 	%p8, %r80, %r49;
	@%p8 bra 	$L__BB1_21;
	mul.lo.s32 	%r30, %r4, %r49;
	sub.s32 	%r31, %r49, %r80;
	and.b32  	%r32, %r31, 7;
	sub.s32 	%r66, %r80, %r49;
	setp.gt.u32 	%p9, %r66, -8;
	@%p9 bra 	$L__BB1_13;
	and.b32  	%r67, %r31, -8;
	neg.s32 	%r82, %r67;
	add.s64 	%rd4, %rd1, 64;
	add.s32 	%r81, %r80, %r30;
$L__BB1_12:
	.pragma "nounroll";
	mul.wide.s32 	%rd35, %r81, 16;
	add.s64 	%rd36, %rd4, %rd35;
	mov.f32 	%f21, 0f00000000;
	st.global.v4.f32 	[%rd36+-64], {%f21, %f21, %f21, %f21};
	st.global.v4.f32 	[%rd36+-48], {%f21, %f21, %f21, %f21};
	st.global.v4.f32 	[%rd36+-32], {%f21, %f21, %f21, %f21};
	st.global.v4.f32 	[%rd36+-16], {%f21, %f21, %f21, %f21};
	st.global.v4.f32 	[%rd36], {%f21, %f21, %f21, %f21};
	st.global.v4.f32 	[%rd36+16], {%f21, %f21, %f21, %f21};
	st.global.v4.f32 	[%rd36+32], {%f21, %f21, %f21, %f21};
	st.global.v4.f32 	[%rd36+48], {%f21, %f21, %f21, %f21};
	add.s32 	%r80, %r80, 8;
	add.s32 	%r82, %r82, 8;
	add.s32 	%r81, %r81, 8;
	setp.ne.s32 	%p10, %r82, 0;
	@%p10 bra 	$L__BB1_12;
$L__BB1_13:
	setp.eq.s32 	%p11, %r32, 0;
	@%p11 bra 	$L__BB1_21;
	and.b32  	%r42, %r31, 3;
	setp.lt.u32 	%p12, %r32, 4;
	@%p12 bra 	$L__BB1_16;
	add.s32 	%r68, %r80, %r30;
	mul.wide.s32 	%rd37, %r68, 16;
	add.s64 	%rd38, %rd1, %rd37;
	mov.f32 	%f22, 0f00000000;
	st.global.v4.f32 	[%rd38], {%f22, %f22, %f22, %f22};
	st.global.v4.f32 	[%rd38+16], {%f22, %f22, %f22, %f22};
	st.global.v4.f32 	[%rd38+32], {%f22, %f22, %f22, %f22};
	st.global.v4.f32 	[%rd38+48], {%f22, %f22, %f22, %f22};
	add.s32 	%r80, %r80, 4;
$L__BB1_16:
	setp.eq.s32 	%p13, %r42, 0;
	@%p13 bra 	$L__BB1_21;
	setp.eq.s32 	%p14, %r42, 1;
	@%p14 bra 	$L__BB1_19;
	add.s32 	%r69, %r80, %r30;
	mul.wide.s32 	%rd39, %r69, 16;
	add.s64 	%rd40, %rd1, %rd39;
	mov.f32 	%f23, 0f00000000;
	st.global.v4.f32 	[%rd40], {%f23, %f23, %f23, %f23};
	st.global.v4.f32 	[%rd40+16], {%f23, %f23, %f23, %f23};
	add.s32 	%r80, %r80, 2;
$L__BB1_19:
	and.b32  	%r70, %r31, 1;
	setp.eq.b32 	%p15, %r70, 1;
	not.pred 	%p16, %p15;
	@%p16 bra 	$L__BB1_21;
	add.s32 	%r71, %r80, %r30;
	mul.wide.s32 	%rd41, %r71, 16;
	add.s64 	%rd42, %rd1, %rd41;
	mov.f32 	%f24, 0f00000000;
	st.global.v4.f32 	[%rd42], {%f24, %f24, %f24, %f24};
$L__BB1_21:
	ret;

}


// ===== COMPILED SASS (sm_100) =====

	.target	sm_100

	.elftype	@"ET_EXEC"


//--------------------- .note.nv.tkinfo           --------------------------
	.section	.note.nv.tkinfo,"",@"SHT_NOTE"
	.sectionflags	@"SHF_NOTE_NV_TKINFO"
	.tkinfo
        /*0018*/ 	.word	0x00000002
        /*0030*/ 	.string	""
        /*0030*/ 	.string	"ptxas"
        /*0030*/ 	.string	"Cuda compilation tools, release 13.0, V13.0.88"
        /*0030*/ 	.string	"Build cuda_13.0.r13.0/compiler.36424714_0"
        /*0030*/ 	.string	"-arch sm_100 -m 64 "



//--------------------- .note.nv.cuinfo           --------------------------
	.section	.note.nv.cuinfo,"",@"SHT_NOTE"
	.sectionflags	@"SHF_NOTE_NV_CUINFO"
        /*0018*/ 	.short	0x0002
        /*001a*/ 	.short	0x0064
        /*001c*/ 	.short	0x0082
	.zero		2


//--------------------- .nv.info                  --------------------------
	.section	.nv.info,"",@"SHT_CUDA_INFO"
	.align	4


	//----- nvinfo : EIATTR_REGCOUNT
	.align		4
        /*0000*/ 	.byte	0x04, 0x2f
        /*0002*/ 	.short	(.L_1 - .L_0)
	.align		4
.L_0:
        /*0004*/ 	.word	index@(_Z28generate_dense_voxels_kernelPK6float4ifffffffffiiiiPiPS_)
        /*0008*/ 	.word	0x00000013


	//----- nvinfo : EIATTR_FRAME_SIZE
	.align		4
.L_1:
        /*000c*/ 	.byte	0x04, 0x11
        /*000e*/ 	.short	(.L_3 - .L_2)
	.align		4
.L_2:
        /*0010*/ 	.word	index@($__internal_0_$__cuda_sm3x_div_rn_noftz_f32_slowpath)
        /*0014*/ 	.word	0x00000000


	//----- nvinfo : EIATTR_FRAME_SIZE
	.align		4
.L_3:
        /*0018*/ 	.byte	0x04, 0x11
        /*001a*/ 	.short	(.L_5 - .L_4)
	.align		4
.L_4:
        /*001c*/ 	.word	index@(_Z28generate_dense_voxels_kernelPK6float4ifffffffffiiiiPiPS_)
        /*0020*/ 	.word	0x00000000


	//----- nvinfo : EIATTR_REGCOUNT
	.align		4
.L_5:
        /*0024*/ 	.byte	0x04, 0x2f
        /*0026*/ 	.short	(.L_7 - .L_6)
	.align		4
.L_6:
        /*0028*/ 	.word	index@(_Z29generate_base_features_kernelPKiPK6float4iiiiiPiPS1_P4int4S4_)
        /*002c*/ 	.word	0x00000020


	//----- nvinfo : EIATTR_FRAME_SIZE
	.align		4
.L_7:
        /*0030*/ 	.byte	0x04, 0x11
        /*0032*/ 	.short	(.L_9 - .L_8)
	.align		4
.L_8:
        /*0034*/ 	.word	index@(_Z29generate_base_features_kernelPKiPK6float4iiiiiPiPS1_P4int4S4_)
        /*0038*/ 	.word	0x00000000


	//----- nvinfo : EIATTR_MIN_STACK_SIZE
	.align		4
.L_9:
        /*003c*/ 	.byte	0x04, 0x12
        /*003e*/ 	.short	(.L_11 - .L_10)
	.align		4
.L_10:
        /*0040*/ 	.word	index@(_Z29generate_base_features_kernelPKiPK6float4iiiiiPiPS1_P4int4S4_)
        /*0044*/ 	.word	0x00000000


	//----- nvinfo : EIATTR_MIN_STACK_SIZE
	.align		4
.L_11:
        /*0048*/ 	.byte	0x04, 0x12
        /*004a*/ 	.short	(.L_13 - .L_12)
	.align		4
.L_12:
        /*004c*/ 	.word	index@(_Z28generate_dense_voxels_kernelPK6float4ifffffffffiiiiPiPS_)
        /*0050*/ 	.word	0x00000000
.L_13:


//--------------------- .nv.compat                --------------------------
	.section	.nv.compat,"",@"SHT_CUDA_COMPAT_INFO"
	.align	4
        /*0000*/ 	.byte	0x02, 0x09, 0x00, 0x00, 0x02, 0x02, 0x01, 0x00, 0x02, 0x05, 0x05, 0x00, 0x03, 0x07, 0x01, 0x01
        /*0010*/ 	.byte	0x02, 0x03, 0x00, 0x00, 0x02, 0x06, 0x01, 0x00, 0x04, 0x0b, 0x08, 0x00, 0x01, 0x00, 0x00, 0x00
        /*0020*/ 	.byte	0x00, 0x00, 0x00, 0x00


//--------------------- .nv.info._Z29generate_base_features_kernelPKiPK6float4iiiiiPiPS1_P4int4S4_ --------------------------
	.section	.nv.info._Z29generate_base_features_kernelPKiPK6float4iiiiiPiPS1_P4int4S4_,"",@"SHT_CUDA_INFO"
	.sectionflags	@""
	.align	4


	//----- nvinfo : EIATTR_CUDA_API_VERSION
	.align		4
        /*0000*/ 	.byte	0x04, 0x37
        /*0002*/ 	.short	(.L_15 - .L_14)
.L_14:
        /*0004*/ 	.word	0x00000082


	//----- nvinfo : EIATTR_KPARAM_INFO
	.align		4
.L_15:
        /*0008*/ 	.byte	0x04, 0x17
        /*000a*/ 	.short	(.L_17 - .L_16)
.L_16:
        /*000c*/ 	.word	0x00000000
        /*0010*/ 	.short	0x000a
        /*0012*/ 	.short	0x0040
        /*0014*/ 	.byte	0x00, 0xf5, 0x21, 0x00


	//----- nvinfo : EIATTR_KPARAM_INFO
	.align		4
.L_17:
        /*0018*/ 	.byte	0x04, 0x17
        /*001a*/ 	.short	(.L_19 - .L_18)
.L_18:
        /*001c*/ 	.word	0x00000000
        /*0020*/ 	.short	0x0009
        /*0022*/ 	.short	0x0038
        /*0024*/ 	.byte	0x00, 0xf5, 0x21, 0x00


	//----- nvinfo : EIATTR_KPARAM_INFO
	.align		4
.L_19:
        /*0028*/ 	.byte	0x04, 0x17
        /*002a*/ 	.short	(.L_21 - .L_20)
.L_20:
        /*002c*/ 	.word	0x00000000
        /*0030*/ 	.short	0x0008
        /*0032*/ 	.short	0x0030
        /*0034*/ 	.byte	0x00, 0xf5, 0x21, 0x00


	//----- nvinfo : EIATTR_KPARAM_INFO
	.align		4
.L_21:
        /*0038*/ 	.byte	0x04, 0x17
        /*003a*/ 	.short	(.L_23 - .L_22)
.L_22:
        /*003c*/ 	.word	0x00000000
        /*0040*/ 	.short	0x0007
        /*0042*/ 	.short	0x0028
        /*0044*/ 	.byte	0x00, 0xf5, 0x21, 0x00


	//----- nvinfo : EIATTR_KPARAM_INFO
	.align		4
.L_23:
        /*0048*/ 	.byte	0x04, 0x17
        /*004a*/ 	.short	(.L_25 - .L_24)
.L_24:
        /*004c*/ 	.word	0x00000000
        /*0050*/ 	.short	0x0006
        /*0052*/ 	.short	0x0020
        /*0054*/ 	.byte	0x00, 0xf0, 0x11, 0x00


	//----- nvinfo : EIATTR_KPARAM_INFO
	.align		4
.L_25:
        /*0058*/ 	.byte	0x04, 0x17
        /*005a*/ 	.short	(.L_27 - .L_26)
.L_26:
        /*005c*/ 	.word	0x00000000
        /*0060*/ 	.short	0x0005
        /*0062*/ 	.short	0x001c
        /*0064*/ 	.byte	0x00, 0xf0, 0x11, 0x00


	//----- nvinfo : EIATTR_KPARAM_INFO
	.align		4
.L_27:
        /*0068*/ 	.byte	0x04, 0x17
        /*006a*/ 	.short	(.L_29 - .L_28)
.L_28:
        /*006c*/ 	.word	0x00000000
        /*0070*/ 	.short	0x0004
        /*0072*/ 	.short	0x0018
        /*0074*/ 	.byte	0x00, 0xf0, 0x11, 0x00


	//----- nvinfo : EIATTR_KPARAM_INFO
	.align		4
.L_29:
        /*0078*/ 	.byte	0x04, 0x17
        /*007a*/ 	.short	(.L_31 - .L_30)
.L_30:
        /*007c*/ 	.word	0x00000000
        /*0080*/ 	.short	0x0003
        /*0082*/ 	.short	0x0014
        /*0084*/ 	.byte	0x00, 0xf0, 0x11, 0x00


	//----- nvinfo : EIATTR_KPARAM_INFO
	.align		4
.L_31:
        /*0088*/ 	.byte	0x04, 0x17
        /*008a*/ 	.short	(.L_33 - .L_32)
.L_32:
        /*008c*/ 	.word	0x00000000
        /*0090*/ 	.short	0x0002
        /*0092*/ 	.short	0x0010
        /*0094*/ 	.byte	0x00, 0xf0, 0x11, 0x00


	//----- nvinfo : EIATTR_KPARAM_INFO
	.align		4
.L_33:
        /*0098*/ 	.byte	0x04, 0x17
        /*009a*/ 	.short	(.L_35 - .L_34)
.L_34:
        /*009c*/ 	.word	0x00000000
        /*00a0*/ 	.short	0x0001
        /*00a2*/ 	.short	0x0008
        /*00a4*/ 	.byte	0x00, 0xf5, 0x21, 0x00


	//----- nvinfo : EIATTR_KPARAM_INFO
	.align		4
.L_35:
        /*00a8*/ 	.byte	0x04, 0x17
        /*00aa*/ 	.short	(.L_37 - .L_36)
.L_36:
        /*00ac*/ 	.word	0x00000000
        /*00b0*/ 	.short	0x0000
        /*00b2*/ 	.short	0x0000
        /*00b4*/ 	.byte	0x00, 0xf5, 0x21, 0x00


	//----- nvinfo : EIATTR_SPARSE_MMA_MASK
	.align		4
.L_37:
        /*00b8*/ 	.byte	0x03, 0x50
        /*00ba*/ 	.short	0x0000


	//----- nvinfo : EIATTR_MAXREG_COUNT
	.align		4
        /*00bc*/ 	.byte	0x03, 0x1b
        /*00be*/ 	.short	0x00ff


	//----- nvinfo : EIATTR_MERCURY_ISA_VERSION
	.align		4
        /*00c0*/ 	.byte	0x03, 0x5f
        /*00c2*/ 	.short	0x0101


	//----- nvinfo : EIATTR_INT_WARP_WIDE_INSTR_OFFSETS
	.align		4
        /*00c4*/ 	.byte	0x04, 0x31
        /*00c6*/ 	.short	(.L_39 - .L_38)


	//   ....[0]....
.L_38:
        /*00c8*/ 	.word	0x000000f0


	//   ....[1]....
        /*00cc*/ 	.word	0x00000580


	//----- nvinfo : EIATTR_VRC_CTA_INIT_COUNT
	.align		4
.L_39:
        /*00d0*/ 	.byte	0x02, 0x4a
	.zero		1
	.zero		1


	//----- nvinfo : EIATTR_EXIT_INSTR_OFFSETS
	.align		4
        /*00d4*/ 	.byte	0x04, 0x1c
        /*00d6*/ 	.short	(.L_41 - .L_40)


	//   ....[0]....
.L_40:
        /*00d8*/ 	.word	0x00000070


	//   ....[1]....
        /*00dc*/ 	.word	0x000000d0


	//   ....[2]....
        /*00e0*/ 	.word	0x00000970


	//   ....[3]....
        /*00e4*/ 	.word	0x00000b40


	//   ....[4]....
        /*00e8*/ 	.word	0x00000bf0


	//   ....[5]....
        /*00ec*/ 	.word	0x00000c90


	//   ....[6]....
        /*00f0*/ 	.word	0x00000cf0


	//----- nvinfo : EIATTR_CRS_STACK_SIZE
	.align		4
.L_41:
        /*00f4*/ 	.byte	0x04, 0x1e
        /*00f6*/ 	.short	(.L_43 - .L_42)
.L_42:
        /*00f8*/ 	.word	0x00000000


	//----- nvinfo : EIATTR_CBANK_PARAM_SIZE
	.align		4
.L_43:
        /*00fc*/ 	.byte	0x03, 0x19
        /*00fe*/ 	.short	0x0048


	//----- nvinfo : EIATTR_PARAM_CBANK
	.align		4
        /*0100*/ 	.byte	0x04, 0x0a
        /*0102*/ 	.short	(.L_45 - .L_44)
	.align		4
.L_44:
        /*0104*/ 	.word	index@(.nv.constant0._Z29generate_base_features_kernelPKiPK6float4iiiiiPiPS1_P4int4S4_)
        /*0108*/ 	.short	0x0380
        /*010a*/ 	.short	0x0048


	//----- nvinfo : EIATTR_SW_WAR
	.align		4
.L_45:
        /*010c*/ 	.byte	0x04, 0x36
        /*010e*/ 	.short	(.L_47 - .L_46)
.L_46:
        /*0110*/ 	.word	0x00000008
.L_47:


//--------------------- .nv.info._Z28generate_dense_voxels_kernelPK6float4ifffffffffiiiiPiPS_ --------------------------
	.section	.nv.info._Z28generate_dense_voxels_kernelPK6float4ifffffffffiiiiPiPS_,"",@"SHT_CUDA_INFO"
	.sectionflags	@""
	.align	4


	//----- nvinfo : EIATTR_CUDA_API_VERSION
	.align		4
        /*0000*/ 	.byte	0x04, 0x37
        /*0002*/ 	.short	(.L_49 - .L_48)
.L_48:
        /*0004*/ 	.word	0x00000082


	//----- nvinfo : EIATTR_KPARAM_INFO
	.align		4
.L_49:
        /*0008*/ 	.byte	0x04, 0x17
        /*000a*/ 	.short	(.L_51 - .L_50)
.L_50:
        /*000c*/ 	.word	0x00000000
        /*0010*/ 	.short	0x0010
        /*0012*/ 	.short	0x0048
        /*0014*/ 	.byte	0x00, 0xf5, 0x21, 0x00


	//----- nvinfo : EIATTR_KPARAM_INFO
	.align		4
.L_51:
        /*0018*/ 	.byte	0x04, 0x17
        /*001a*/ 	.short	(.L_53 - .L_52)
.L_52:
        /*001c*/ 	.word	0x00000000
        /*0020*/ 	.short	0x000f
        /*0022*/ 	.short	0x0040
        /*0024*/ 	.byte	0x00, 0xf5, 0x21, 0x00


	//----- nvinfo : EIATTR_KPARAM_INFO
	.align		4
.L_53:
        /*0028*/ 	.byte	0x04, 0x17
        /*002a*/ 	.short	(.L_55 - .L_54)
.L_54:
        /*002c*/ 	.word	0x00000000
        /*0030*/ 	.short	0x000e
        /*0032*/ 	.short	0x003c
        /*0034*/ 	.byte	0x00, 0xf0, 0x11, 0x00


	//----- nvinfo : EIATTR_KPARAM_INFO
	.align		4
.L_55:
        /*0038*/ 	.byte	0x04, 0x17
        /*003a*/ 	.short	(.L_57 - .L_56)
.L_56:
        /*003c*/ 	.word	0x00000000
        /*0040*/ 	.short	0x000d
        /*0042*/ 	.short	0x0038
        /*0044*/ 	.byte	0x00, 0xf0, 0x11, 0x00


	//----- nvinfo : EIATTR_KPARAM_INFO
	.align		4
.L_57:
        /*0048*/ 	.byte	0x04, 0x17
        /*004a*/ 	.short	(.L_59 - .L_58)
.L_58:
        /*004c*/ 	.word	0x00000000
        /*0050*/ 	.short	0x000c
        /*0052*/ 	.short	0x0034
        /*0054*/ 	.byte	0x00, 0xf0, 0x11, 0x00


	//----- nvinfo : EIATTR_KPARAM_INFO
	.align		4
.L_59:
        /*0058*/ 	.byte	0x04, 0x17
        /*005a*/ 	.short	(.L_61 - .L_60)
.L_60:
        /*005c*/ 	.word	0x00000000
        /*0060*/ 	.short	0x000b
        /*0062*/ 	.short	0x0030
        /*0064*/ 	.byte	0x00, 0xf0, 0x11, 0x00


	//----- nvinfo : EIATTR_KPARAM_INFO
	.align		4
.L_61:
        /*0068*/ 	.byte	0x04, 0x17
        /*006a*/ 	.short	(.L_63 - .L_62)
.L_62:
        /*006c*/ 	.word	0x00000000
        /*0070*/ 	.short	0x000a
        /*0072*/ 	.short	0x002c
        /*0074*/ 	.byte	0x00, 0xf0, 0x11, 0x00


	//----- nvinfo : EIATTR_KPARAM_INFO
	.align		4
.L_63:
        /*0078*/ 	.byte	0x04, 0x17
        /*007a*/ 	.short	(.L_65 - .L_64)
.L_64:
        /*007c*/ 	.word	0x00000000
        /*0080*/ 	.short	0x0009
        /*0082*/ 	.short	0x0028
        /*0084*/ 	.byte	0x00, 0xf0, 0x11, 0x00


	//----- nvinfo : EIATTR_KPARAM_INFO
	.align		4
.L_65:
        /*0088*/ 	.byte	0x04, 0x17
        /*008a*/ 	.short	(.L_67 - .L_66)
.L_66:
        /*008c*/ 	.word	0x00000000
        /*0090*/ 	.short	0x0008
        /*0092*/ 	.short	0x0024
        /*0094*/ 	.byte	0x00, 0xf0, 0x11, 0x00


	//----- nvinfo : EIATTR_KPARAM_INFO
	.align		4
.L_67:
        /*0098*/ 	.byte	0x04, 0x17
        /*009a*/ 	.short	(.L_69 - .L_68)
.L_68:
        /*009c*/ 	.word	0x00000000
        /*00a0*/ 	.short	0x0007
        /*00a2*/ 	.short	0x0020
        /*00a4*/ 	.byte	0x00, 0xf0, 0x11, 0x00


	//----- nvinfo : EIATTR_KPARAM_INFO
	.align		4
.L_69:
        /*00a8*/ 	.byte	0x04, 0x17
        /*00aa*/ 	.short	(.L_71 - .L_70)
.L_70:
        /*00ac*/ 	.word	0x00000000
        /*00b0*/ 	.short	0x0006
        /*00b2*/ 	.short	0x001c
        /*00b4*/ 	.byte	0x00, 0xf0, 0x11, 0x00


	//----- nvinfo : EIATTR_KPARAM_INFO
	.align		4
.L_71:
        /*00b8*/ 	.byte	0x04, 0x17
        /*00ba*/ 	.short	(.L_73 - .L_72)
.L_72:
        /*00bc*/ 	.word	0x00000000
        /*00c0*/ 	.short	0x0005
        /*00c2*/ 	.short	0x0018
        /*00c4*/ 	.byte	0x00, 0xf0, 0x11, 0x00


	//----- nvinfo : EIATTR_KPARAM_INFO
	.align		4
.L_73:
        /*00c8*/ 	.byte	0x04, 0x17
        /*00ca*/ 	.short	(.L_75 - .L_74)
.L_74:
        /*00cc*/ 	.word	0x00000000
        /*00d0*/ 	.short	0x0004
        /*00d2*/ 	.short	0x0014
        /*00d4*/ 	.byte	0x00, 0xf0, 0x11, 0x00


	//----- nvinfo : EIATTR_KPARAM_INFO
	.align		4
.L_75:
        /*00d8*/ 	.byte	0x04, 0x17
        /*00da*/ 	.short	(.L_77 - .L_76)
.L_76:
        /*00dc*/ 	.word	0x00000000
        /*00e0*/ 	.short	0x0003
        /*00e2*/ 	.short	0x0010
        /*00e4*/ 	.byte	0x00, 0xf0, 0x11, 0x00


	//----- nvinfo : EIATTR_KPARAM_INFO
	.align		4
.L_77:
        /*00e8*/ 	.byte	0x04, 0x17
        /*00ea*/ 	.short	(.L_79 - .L_78)
.L_78:
        /*00ec*/ 	.word	0x00000000
        /*00f0*/ 	.short	0x0002
        /*00f2*/ 	.short	0x000c
        /*00f4*/ 	.byte	0x00, 0xf0, 0x11, 0x00


	//----- nvinfo : EIATTR_KPARAM_INFO
	.align		4
.L_79:
        /*00f8*/ 	.byte	0x04, 0x17
        /*00fa*/ 	.short	(.L_81 - .L_80)
.L_80:
        /*00fc*/ 	.word	0x00000000
        /*0100*/ 	.short	0x0001
        /*0102*/ 	.short	0x0008
        /*0104*/ 	.byte	0x00, 0xf0, 0x11, 0x00


	//----- nvinfo : EIATTR_KPARAM_INFO
	.align		4
.L_81:
        /*0108*/ 	.byte	0x04, 0x17
        /*010a*/ 	.short	(.L_83 - .L_82)
.L_82:
        /*010c*/ 	.word	0x00000000
        /*0110*/ 	.short	0x0000
        /*0112*/ 	.short	0x0000
        /*0114*/ 	.byte	0x00, 0xf5, 0x21, 0x00


	//----- nvinfo : EIATTR_SPARSE_MMA_MASK
	.align		4
.L_83:
        /*0118*/ 	.byte	0x03, 0x50
        /*011a*/ 	.short	0x0000


	//----- nvinfo : EIATTR_MAXREG_COUNT
	.align		4
        /*011c*/ 	.byte	0x03, 0x1b
        /*011e*/ 	.short	0x00ff


	//----- nvinfo : EIATTR_MERCURY_ISA_VERSION
	.align		4
        /*0120*/ 	.byte	0x03, 0x5f
        /*0122*/ 	.short	0x0101


	//----- nvinfo : EIATTR_VRC_CTA_INIT_COUNT
	.align		4
        /*0124*/ 	.byte	0x02, 0x4a
	.zero		1
	.zero		1


	//----- nvinfo : EIATTR_EXIT_INSTR_OFFSETS
	.align		4
        /*0128*/ 	.byte	0x04, 0x1c
        /*012a*/ 	.short	(.L_85 - .L_84)


	//   ....[0]....
.L_84:
        /*012c*/ 	.word	0x00000070


	//   ....[1]....
        /*0130*/ 	.word	0x00000160


	//   ....[2]....
        /*0134*/ 	.word	0x00000580


	//   ....[3]....
        /*0138*/ 	.word	0x000005d0


	//----- nvinfo : EIATTR_CRS_STACK_SIZE
	.align		4
.L_85:
        /*013c*/ 	.byte	0x04, 0x1e
        /*013e*/ 	.short	(.L_87 - .L_86)
.L_86:
        /*0140*/ 	.word	0x00000000


	//----- nvinfo : EIATTR_CBANK_PARAM_SIZE
	.align		4
.L_87:
        /*0144*/ 	.byte	0x03, 0x19
        /*0146*/ 	.short	0x0050


	//----- nvinfo : EIATTR_PARAM_CBANK
	.align		4
        /*0148*/ 	.byte	0x04, 0x0a
        /*014a*/ 	.short	(.L_89 - .L_88)
	.align		4
.L_88:
        /*014c*/ 	.word	index@(.nv.constant0._Z28generate_dense_voxels_kernelPK6float4ifffffffffiiiiPiPS_)
        /*0150*/ 	.short	0x0380
        /*0152*/ 	.short	0x0050


	//----- nvinfo : EIATTR_SW_WAR
	.align		4
.L_89:
        /*0154*/ 	.byte	0x04, 0x36
        /*0156*/ 	.short	(.L_91 - .L_90)
.L_90:
        /*0158*/ 	.word	0x00000008
.L_91:


//--------------------- .nv.callgraph             --------------------------
	.section	.nv.callgraph,"",@"SHT_CUDA_CALLGRAPH"
	.align	4
	.sectionentsize	8
	.align		4
        /*0000*/ 	.word	0x00000000
	.align		4
        /*0004*/ 	.word	0xffffffff
	.align		4
        /*0008*/ 	.word	0x00000000
	.align		4
        /*000c*/ 	.word	0xfffffffe
	.align		4
        /*0010*/ 	.word	0x00000000
	.align		4
        /*0014*/ 	.word	0xfffffffd
	.align		4
        /*0018*/ 	.word	0x00000000
	.align		4
        /*001c*/ 	.word	0xfffffffc


//--------------------- .text._Z29generate_base_features_kernelPKiPK6float4iiiiiPiPS1_P4int4S4_ --------------------------
	.section	.text._Z29generate_base_features_kernelPKiPK6float4iiiiiPiPS1_P4int4S4_,"ax",@progbits
	.align	128
        .global         _Z29generate_base_features_kernelPKiPK6float4iiiiiPiPS1_P4int4S4_
        .type           _Z29generate_base_features_kernelPKiPK6float4iiiiiPiPS1_P4int4S4_,@function
        .size           _Z29generate_base_features_kernelPKiPK6float4iiiiiPiPS1_P4int4S4_,(.L_x_29 - _Z29generate_base_features_kernelPKiPK6float4iiiiiPiPS1_P4int4S4_)
        .other          _Z29generate_base_features_kernelPKiPK6float4iiiiiPiPS1_P4int4S4_,@"STO_CUDA_ENTRY STV_DEFAULT"
_Z29generate_base_features_kernelPKiPK6float4iiiiiPiPS1_P4int4S4_:
.text._Z29generate_base_features_kernelPKiPK6float4iiiiiPiPS1_P4int4S4_:
[----:B------:R-:W-:Y:S01]  /*0000*/  LDC R1, c[0x0][0x37c] ;  /* 0x0000df00ff017b82 */ /* 0x000fe20000000800 */
[----:B------:R-:W0:Y:S07]  /*0010*/  S2R R3, SR_TID.X ;  /* 0x0000000000037919 */ /* 0x000e2e0000002100 */
[----:B------:R-:W0:Y:S01]  /*0020*/  S2UR UR4, SR_CTAID.X ;  /* 0x00000000000479c3 */ /* 0x000e220000002500 */
[----:B------:R-:W1:Y:S07]  /*0030*/  LDCU UR5, c[0x0][0x39c] ;  /* 0x00007380ff0577ac */ /* 0x000e6e0008000800 */
[----:B------:R-:W0:Y:S02]  /*0040*/  LDC R0, c[0x0][0x360] ;  /* 0x0000d800ff007b82 */ /* 0x000e240000000800 */
[----:B0-----:R-:W-:-:S05]  /*0050*/  IMAD R0, R0, UR4, R3 ;  /* 0x0000000400007c24 */ /* 0x001fca000f8e0203 */
[----:B-1----:R-:W-:-:S13]  /*0060*/  ISETP.GE.U32.AND P0, PT, R0, UR5, PT ;  /* 0x0000000500007c0c */ /* 0x002fda000bf06070 */
[----:B------:R-:W-:Y:S05]  /*0070*/  @P0 EXIT ;  /* 0x000000000000094d */ /* 0x000fea0003800000 */
[----:B------:R-:W0:Y:S01]  /*0080*/  LDC.64 R2, c[0x0][0x380] ;  /* 0x0000e000ff027b82 */ /* 0x000e220000000a00 */
[----:B------:R-:W1:Y:S01]  /*0090*/  LDCU.64 UR6, c[0x0][0x358] ;  /* 0x00006b00ff0677ac */ /* 0x000e620008000a00 */
[----:B0-----:R-:W-:-:S05]  /*00a0*/  IMAD.WIDE.U32 R2, R0, 0x4, R2 ;  /* 0x0000000400027825 */ /* 0x001fca00078e0002 */
[----:B-1----:R-:W2:Y:S02]  /*00b0*/  LDG.E R5, desc[UR6][R2.64] ;  /* 0x0000000602057981 */ /* 0x002ea4000c1e1900 */
[----:B--2---:R-:W-:-:S13]  /*00c0*/  ISETP.NE.AND P0, PT, R5, RZ, PT ;  /* 0x000000ff0500720c */ /* 0x004fda0003f05270 */
[----:B------:R-:W-:Y:S05]  /*00d0*/  @!P0 EXIT ;  /* 0x000000000000894d */ /* 0x000fea0003800000 */
[----:B------:R-:W0:Y:S01]  /*00e0*/  S2R R2, SR_LANEID ;  /* 0x0000000000027919 */ /* 0x000e220000000000 */
[----:B------:R-:W-:Y:S01]  /*00f0*/  VOTEU.ANY UR5, UPT, PT ;  /* 0x0000000000057886 */ /* 0x000fe200038e0100 */
[----:B------:R-:W1:Y:S01]  /*0100*/  LDC.64 R8, c[0x0][0x3a8] ;  /* 0x0000ea00ff087b82 */ /* 0x000e620000000a00 */
[----:B------:R-:W0:Y:S01]  /*0110*/  FLO.U32 R3, UR5 ;  /* 0x0000000500037d00 */ /* 0x000e2200080e0000 */
[----:B------:R-:W2:Y:S07]  /*0120*/  LDCU.64 UR8, c[0x0][0x390] ;  /* 0x00007200ff0877ac */ /* 0x000eae0008000a00 */
[----:B------:R-:W1:Y:S01]  /*0130*/  POPC R11, UR5 ;  /* 0x00000005000b7d09 */ /* 0x000e620008000000 */
[----:B0-----:R-:W-:-:S13]  /*0140*/  ISETP.EQ.U32.AND P0, PT, R3, R2, PT ;  /* 0x000000020300720c */ /* 0x001fda0003f02070 */
[----:B-1----:R0:W3:Y:S01]  /*0150*/  @P0 ATOMG.E.ADD.STRONG.GPU PT, R8, desc[UR6][R8.64], R11 ;  /* 0x8000000b080809a8 */ /* 0x0020e200081ef106 */
[----:B--2---:R-:W1:Y:S01]  /*0160*/  I2F.U32.RP R2, UR8 ;  /* 0x0000000800027d06 */ /* 0x004e620008209000 */
[----:B------:R-:W-:Y:S02]  /*0170*/  UIMAD UR4, UR8, UR9, URZ ;  /* 0x00000009080472a4 */ /* 0x000fe4000f8e02ff */
[----:B------:R-:W-:Y:S01]  /*0180*/  ISETP.NE.U32.AND P2, PT, RZ, UR8, PT ;  /* 0x00000008ff007c0c */ /* 0x000fe2000bf45070 */
[----:B------:R-:W-:Y:S03]  /*0190*/  BSSY.RECONVERGENT B0, `(.L_x_0) ;  /* 0x000007c000007945 */ /* 0x000fe60003800200 */
[----:B------:R-:W-:Y:S01]  /*01a0*/  ISETP.NE.U32.AND P4, PT, RZ, UR4, PT ;  /* 0x00000004ff007c0c */ /* 0x000fe2000bf85070 */
[----:B------:R-:W2:Y:S08]  /*01b0*/  I2F.U32.RP R12, UR9 ;  /* 0x00000009000c7d06 */ /* 0x000eb00008209000 */
[----:B-1----:R-:W1:Y:S08]  /*01c0*/  MUFU.RCP R2, R2 ;  /* 0x0000000200027308 */ /* 0x002e700000001000 */
[----:B------:R-:W4:Y:S08]  /*01d0*/  I2F.U32.RP R13, UR4 ;  /* 0x00000004000d7d06 */ /* 0x000f300008209000 */
[----:B--2---:R-:W-:Y:S01]  /*01e0*/  MUFU.RCP R12, R12 ;  /* 0x0000000c000c7308 */ /* 0x004fe20000001000 */
[----:B-1----:R-:W-:-:S07]  /*01f0*/  VIADD R6, R2, 0xffffffe ;  /* 0x0ffffffe02067836 */ /* 0x002fce0000000000 */
[----:B------:R1:W2:Y:S08]  /*0200*/  F2I.FTZ.U32.TRUNC.NTZ R7, R6 ;  /* 0x0000000600077305 */ /* 0x0002b0000021f000 */
[----:B----4-:R-:W4:Y:S01]  /*0210*/  MUFU.RCP R13, R13 ;  /* 0x0000000d000d7308 */ /* 0x010f220000001000 */
[----:B-1----:R-:W-:Y:S02]  /*0220*/  HFMA2 R6, -RZ, RZ, 0, 0 ;  /* 0x00000000ff067431 */ /* 0x002fe400000001ff */
[----:B--2---:R-:W-:-:S04]  /*0230*/  IMAD.MOV R4, RZ, RZ, -R7 ;  /* 0x000000ffff047224 */ /* 0x004fc800078e0a07 */
[----:B0-----:R-:W-:-:S04]  /*0240*/  IMAD R9, R4, UR8, RZ ;  /* 0x0000000804097c24 */ /* 0x001fc8000f8e02ff */
[----:B------:R-:W-:Y:S01]  /*0250*/  IMAD.HI.U32 R7, R7, R9, R6 ;  /* 0x0000000907077227 */ /* 0x000fe200078e0006 */
[----:B------:R-:W-:Y:S02]  /*0260*/  IADD3 R6, PT, PT, R12, 0xffffffe, RZ ;  /* 0x0ffffffe0c067810 */ /* 0x000fe40007ffe0ff */
[----:B------:R-:W0:Y:S01]  /*0270*/  S2R R12, SR_LTMASK ;  /* 0x00000000000c7919 */ /* 0x000e220000003900 */
[----:B----4-:R-:W-:Y:S02]  /*0280*/  VIADD R10, R13, 0xffffffe ;  /* 0x0ffffffe0d0a7836 */ /* 0x010fe40000000000 */
[----:B------:R-:W-:Y:S02]  /*0290*/  IMAD.HI.U32 R4, R7, R0, RZ ;  /* 0x0000000007047227 */ /* 0x000fe400078e00ff */
[----:B------:R1:W2:Y:S02]  /*02a0*/  F2I.FTZ.U32.TRUNC.NTZ R11, R10 ;  /* 0x0000000a000b7305 */ /* 0x0002a4000021f000 */
[----:B------:R-:W-:-:S02]  /*02b0*/  IMAD.MOV R7, RZ, RZ, -R4 ;  /* 0x000000ffff077224 */ /* 0x000fc400078e0a04 */
[----:B------:R-:W-:Y:S02]  /*02c0*/  IMAD R9, RZ, RZ, -UR4 ;  /* 0x80000004ff097e24 */ /* 0x000fe4000f8e02ff */
[----:B------:R-:W-:Y:S02]  /*02d0*/  IMAD R2, R7, UR8, R0 ;  /* 0x0000000807027c24 */ /* 0x000fe4000f8e0200 */
[----:B------:R4:W5:Y:S01]  /*02e0*/  F2I.FTZ.U32.TRUNC.NTZ R7, R6 ;  /* 0x0000000600077305 */ /* 0x000962000021f000 */
[----:B-1----:R-:W-:Y:S02]  /*02f0*/  MOV R10, RZ ;  /* 0x000000ff000a7202 */ /* 0x002fe40000000f00 */
[----:B------:R-:W-:Y:S01]  /*0300*/  ISETP.GE.U32.AND P0, PT, R2, UR8, PT ;  /* 0x0000000802007c0c */ /* 0x000fe2000bf06070 */
[----:B--2---:R-:W-:Y:S02]  /*0310*/  IMAD R9, R9, R11, RZ ;  /* 0x0000000b09097224 */ /* 0x004fe400078e02ff */
[----:B----4-:R-:W-:-:S02]  /*0320*/  HFMA2 R6, -RZ, RZ, 0, 0 ;  /* 0x00000000ff067431 */ /* 0x010fc400000001ff */
[----:B------:R-:W-:-:S08]  /*0330*/  IMAD.HI.U32 R11, R11, R9, R10 ;  /* 0x000000090b0b7227 */ /* 0x000fd000078e000a */
[----:B------:R-:W-:Y:S01]  /*0340*/  @P0 IADD3 R2, PT, PT, R2, -UR8, RZ ;  /* 0x8000000802020c10 */ /* 0x000fe2000fffe0ff */
[----:B------:R-:W-:Y:S02]  /*0350*/  @P0 VIADD R4, R4, 0x1 ;  /* 0x0000000104040836 */ /* 0x000fe40000000000 */
[----:B------:R-:W-:Y:S01]  /*0360*/  IMAD.HI.U32 R10, R11, R0, RZ ;  /* 0x000000000b0a7227 */ /* 0x000fe200078e00ff */
[----:B------:R-:W-:Y:S02]  /*0370*/  ISETP.GE.U32.AND P1, PT, R2, UR8, PT ;  /* 0x0000000802007c0c */ /* 0x000fe4000bf26070 */
[----:B-----5:R-:W-:Y:S01]  /*0380*/  IADD3 R2, PT, PT, RZ, -R7, RZ ;  /* 0x80000007ff027210 */ /* 0x020fe20007ffe0ff */
[----:B------:R-:W-:Y:S01]  /*0390*/  IMAD.MOV R11, RZ, RZ, -R10 ;  /* 0x000000ffff0b7224 */ /* 0x000fe200078e0a0a */
[----:B0-----:R-:W-:Y:S02]  /*03a0*/  LOP3.LUT R14, R12, UR5, RZ, 0xc0, !PT ;  /* 0x000000050c0e7c12 */ /* 0x001fe4000f8ec0ff */
[----:B------:R-:W0:Y:S01]  /*03b0*/  LDC.64 R12, c[0x0][0x3b8] ;  /* 0x0000ee00ff0c7b82 */ /* 0x000e220000000a00 */
[----:B------:R-:W-:-:S02]  /*03c0*/  IMAD R9, R2, UR9, RZ ;  /* 0x0000000902097c24 */ /* 0x000fc4000f8e02ff */
[----:B------:R-:W-:Y:S01]  /*03d0*/  IMAD R11, R11, UR4, R0 ;  /* 0x000000040b0b7c24 */ /* 0x000fe2000f8e0200 */
[----:B------:R-:W1:Y:S01]  /*03e0*/  POPC R14, R14 ;  /* 0x0000000e000e7309 */ /* 0x000e620000000000 */
[----:B------:R-:W-:-:S03]  /*03f0*/  IMAD.HI.U32 R7, R7, R9, R6 ;  /* 0x0000000907077227 */ /* 0x000fc600078e0006 */
[----:B------:R-:W-:Y:S01]  /*0400*/  ISETP.GE.U32.AND P0, PT, R11, UR4, PT ;  /* 0x000000040b007c0c */ /* 0x000fe2000bf06070 */
[----:B------:R-:W-:Y:S01]  /*0410*/  @P1 VIADD R4, R4, 0x1 ;  /* 0x0000000104041836 */ /* 0x000fe20000000000 */
[----:B------:R-:W-:Y:S01]  /*0420*/  @!P2 LOP3.LUT R4, RZ, UR8, RZ, 0x33, !PT ;  /* 0x00000008ff04ac12 */ /* 0x000fe2000f8e33ff */
[----:B------:R-:W2:Y:S01]  /*0430*/  LDC R2, c[0x0][0x3a0] ;  /* 0x0000e800ff027b82 */ /* 0x000ea20000000800 */
[----:B------:R-:W-:-:S03]  /*0440*/  ISETP.NE.U32.AND P2, PT, RZ, UR9, PT ;  /* 0x00000009ff007c0c */ /* 0x000fc6000bf45070 */
[----:B------:R-:W-:-:S05]  /*0450*/  IMAD.HI.U32 R7, R7, R4, RZ ;  /* 0x0000000407077227 */ /* 0x000fca00078e00ff */
[----:B------:R-:W-:Y:S01]  /*0460*/  IADD3 R7, PT, PT, -R7, RZ, RZ ;  /* 0x000000ff07077210 */ /* 0x000fe20007ffe1ff */
[----:B------:R-:W-:Y:S02]  /*0470*/  @P0 VIADD R11, R11, -UR4 ;  /* 0x800000040b0b0c36 */ /* 0x000fe40008000000 */
[----:B------:R-:W-:Y:S02]  /*0480*/  @P0 VIADD R10, R10, 0x1 ;  /* 0x000000010a0a0836 */ /* 0x000fe40000000000 */
[----:B------:R-:W-:Y:S01]  /*0490*/  IMAD R9, R7, UR9, R4 ;  /* 0x0000000907097c24 */ /* 0x000fe2000f8e0204 */
[----:B------:R-:W-:Y:S01]  /*04a0*/  ISETP.GE.U32.AND P3, PT, R11, UR4, PT ;  /* 0x000000040b007c0c */ /* 0x000fe2000bf66070 */
[----:B------:R-:W4:Y:S01]  /*04b0*/  LDC.64 R6, c[0x0][0x3c0] ;  /* 0x0000f000ff067b82 */ /* 0x000f220000000a00 */
[----:B------:R-:W-:Y:S02]  /*04c0*/  IMAD.MOV.U32 R11, RZ, RZ, RZ ;  /* 0x000000ffff0b7224 */ /* 0x000fe400078e00ff */
[----:B------:R-:W-:-:S02]  /*04d0*/  ISETP.GE.U32.AND P1, PT, R9, UR9, PT ;  /* 0x0000000909007c0c */ /* 0x000fc4000bf26070 */
[----:B--2---:R-:W-:Y:S01]  /*04e0*/  VIMNMX R15, PT, PT, R5, R2, PT ;  /* 0x00000002050f7248 */ /* 0x004fe20003fe0100 */
[----:B------:R-:W-:Y:S02]  /*04f0*/  IMAD.MOV R5, RZ, RZ, -R4 ;  /* 0x000000ffff057224 */ /* 0x000fe400078e0a04 */
[----:B------:R-:W-:-:S04]  /*0500*/  IMAD.MOV.U32 R4, RZ, RZ, RZ ;  /* 0x000000ffff047224 */ /* 0x000fc800078e00ff */
[----:B------:R-:W-:Y:S02]  /*0510*/  @P3 IADD3 R10, PT, PT, R10, 0x1, RZ ;  /* 0x000000010a0a3810 */ /* 0x000fe40007ffe0ff */
[----:B------:R-:W-:Y:S02]  /*0520*/  @!P4 LOP3.LUT R10, RZ, UR4, RZ, 0x33, !PT ;  /* 0x00000004ff0acc12 */ /* 0x000fe4000f8e33ff */
[----:B------:R-:W-:Y:S02]  /*0530*/  @P1 IADD3 R9, PT, PT, R9, -UR9, RZ ;  /* 0x8000000909091c10 */ /* 0x000fe4000fffe0ff */
[----:B------:R-:W-:Y:S02]  /*0540*/  ISETP.GE.AND P0, PT, R15, 0x1, PT ;  /* 0x000000010f00780c */ /* 0x000fe40003f06270 */
[----:B------:R-:W-:-:S13]  /*0550*/  ISETP.GE.U32.AND P1, PT, R9, UR9, PT ;  /* 0x0000000909007c0c */ /* 0x000fda000bf26070 */
[----:B------:R-:W-:Y:S02]  /*0560*/  @P1 IADD3 R9, PT, PT, R9, -UR9, RZ ;  /* 0x8000000909091c10 */ /* 0x000fe4000fffe0ff */
[----:B------:R-:W-:Y:S01]  /*0570*/  @!P2 LOP3.LUT R9, RZ, UR9, RZ, 0x33, !PT ;  /* 0x00000009ff09ac12 */ /* 0x000fe2000f8e33ff */
[----:B---3--:R2:W1:Y:S02]  /*0580*/  SHFL.IDX PT, R3, R8, R3, 0x1f ;  /* 0x00001f0308037589 */ /* 0x00846400000e0000 */
[----:B--2---:R-:W-:Y:S01]  /*0590*/  IMAD R8, R5, UR8, R0 ;  /* 0x0000000805087c24 */ /* 0x004fe2000f8e0200 */
[----:B-1----:R-:W-:-:S05]  /*05a0*/  IADD3 R3, PT, PT, R3, R14, RZ ;  /* 0x0000000e03037210 */ /* 0x002fca0007ffe0ff */
[----:B----4-:R-:W-:-:S04]  /*05b0*/  IMAD.WIDE R6, R3, 0x4, R6 ;  /* 0x0000000403067825 */ /* 0x010fc800078e0206 */
[----:B0-----:R-:W-:Y:S01]  /*05c0*/  IMAD.WIDE R12, R3, 0x10, R12 ;  /* 0x00000010030c7825 */ /* 0x001fe200078e020c */
[----:B------:R0:W-:Y:S04]  /*05d0*/  STG.E desc[UR6][R6.64], R15 ;  /* 0x0000000f06007986 */ /* 0x0001e8000c101906 */
[----:B------:R0:W-:Y:S01]  /*05e0*/  STG.E.128 desc[UR6][R12.64], R8 ;  /* 0x000000080c007986 */ /* 0x0001e2000c101d06 */
[----:B------:R-:W-:Y:S05]  /*05f0*/  @!P0 BRA `(.L_x_1) ;  /* 0x0000000000d48947 */ /* 0x000fea0003800000 */
[C---:B------:R-:W-:Y:S01]  /*0600*/  ISETP.GE.U32.AND P0, PT, R15.reuse, 0x4, PT ;  /* 0x000000040f00780c */ /* 0x040fe20003f06070 */
[----:B------:R-:W-:Y:S01]  /*0610*/  BSSY.RECONVERGENT B1, `(.L_x_2) ;  /* 0x0000023000017945 */ /* 0x000fe20003800200 */
[----:B------:R-:W-:Y:S01]  /*0620*/  LOP3.LUT R5, R15, 0x3, RZ, 0xc0, !PT ;  /* 0x000000030f057812 */ /* 0x000fe200078ec0ff */
[----:B------:R-:W-:Y:S01]  /*0630*/  IMAD R22, R3, R2, RZ ;  /* 0x0000000203167224 */ /* 0x000fe200078e02ff */
[----:B------:R-:W-:Y:S02]  /*0640*/  MOV R4, RZ ;  /* 0x000000ff00047202 */ /* 0x000fe40000000f00 */
[----:B------:R-:W-:-:S07]  /*0650*/  ISETP.NE.AND P1, PT, R5, RZ, PT ;  /* 0x000000ff0500720c */ /* 0x000fce0003f25270 */
[----:B------:R-:W-:Y:S06]  /*0660*/  @!P0 BRA `(.L_x_3) ;  /* 0x0000000000748947 */ /* 0x000fec0003800000 */
[----:B------:R-:W1:Y:S01]  /*0670*/  LDC.64 R20, c[0x0][0x3b0] ;  /* 0x0000ec00ff147b82 */ /* 0x000e620000000a00 */
[----:B------:R-:W-:Y:S01]  /*0680*/  LOP3.LUT R4, R15, 0x7ffffffc, RZ, 0xc0, !PT ;  /* 0x7ffffffc0f047812 */ /* 0x000fe200078ec0ff */
[----:B------:R-:W-:Y:S01]  /*0690*/  IMAD R24, R0, R2, 0x3 ;  /* 0x0000000300187424 */ /* 0x000fe200078e0202 */
[----:B------:R-:W-:-:S03]  /*06a0*/  MOV R23, R22 ;  /* 0x0000001600177202 */ /* 0x000fc60000000f00 */
[----:B------:R-:W-:Y:S02]  /*06b0*/  IMAD.MOV R25, RZ, RZ, -R4 ;  /* 0x000000ffff197224 */ /* 0x000fe400078e0a04 */
[----:B0-----:R-:W0:Y:S01]  /*06c0*/  LDC.64 R6, c[0x0][0x388] ;  /* 0x0000e200ff067b82 */ /* 0x001e220000000a00 */
[----:B-1----:R-:W-:-:S05]  /*06d0*/  IADD3 R20, P0, PT, R20, 0x20, RZ ;  /* 0x0000002014147810 */ /* 0x002fca0007f1e0ff */
[----:B------:R-:W-:-:S08]  /*06e0*/  IMAD.X R21, RZ, RZ, R21, P0 ;  /* 0x000000ffff157224 */ /* 0x000fd000000e0615 */
.L_x_4:
[----:B-1----:R-:W-:-:S05]  /*06f0*/  IADD3 R19, PT, PT, R24, -0x3, RZ ;  /* 0xfffffffd18137810 */ /* 0x002fca0007ffe0ff */
[----:B0-----:R-:W-:-:S05]  /*0700*/  IMAD.WIDE.U32 R18, R19, 0x10, R6 ;  /* 0x0000001013127825 */ /* 0x001fca00078e0006 */
[----:B------:R-:W2:Y:S01]  /*0710*/  LDG.E.128 R8, desc[UR6][R18.64] ;  /* 0x0000000612087981 */ /* 0x000ea2000c1e1d00 */
[----:B------:R-:W-:Y:S02]  /*0720*/  VIADD R29, R24, 0xfffffffe ;  /* 0xfffffffe181d7836 */ /* 0x000fe40000000000 */
[----:B------:R-:W-:-:S04]  /*0730*/  IMAD.WIDE R26, R23, 0x10, R20 ;  /* 0x00000010171a7825 */ /* 0x000fc800078e0214 */
[--C-:B------:R-:W-:Y:S01]  /*0740*/  IMAD.WIDE.U32 R28, R29, 0x10, R6.reuse ;  /* 0x000000101d1c7825 */ /* 0x100fe200078e0006 */
[----:B------:R-:W-:Y:S01]  /*0750*/  IADD3 R13, PT, PT, R24, -0x1, RZ ;  /* 0xffffffff180d7810 */ /* 0x000fe20007ffe0ff */
[----:B--2---:R0:W-:Y:S04]  /*0760*/  STG.E.128 desc[UR6][R26.64+-0x20], R8 ;  /* 0xffffe0081a007986 */ /* 0x0041e8000c101d06 */
[----:B0-----:R-:W2:Y:S01]  /*0770*/  LDG.E.128 R8, desc[UR6][R28.64] ;  /* 0x000000061c087981 */ /* 0x001ea2000c1e1d00 */
[----:B------:R-:W-:-:S03]  /*0780*/  IMAD.WIDE.U32 R12, R13, 0x10, R6 ;  /* 0x000000100d0c7825 */ /* 0x000fc600078e0006 */
[----:B--2---:R1:W-:Y:S04]  /*0790*/  STG.E.128 desc[UR6][R26.64+-0x10], R8 ;  /* 0xfffff0081a007986 */ /* 0x0043e8000c101d06 */
[----:B------:R-:W2:Y:S01]  /*07a0*/  LDG.E.128 R12, desc[UR6][R12.64] ;  /* 0x000000060c0c7981 */ /* 0x000ea2000c1e1d00 */
[----:B------:R-:W-:-:S03]  /*07b0*/  IMAD.WIDE.U32 R16, R24, 0x10, R6 ;  /* 0x0000001018107825 */ /* 0x000fc600078e0006 */
[----:B--2---:R1:W-:Y:S04]  /*07c0*/  STG.E.128 desc[UR6][R26.64], R12 ;  /* 0x0000000c1a007986 */ /* 0x0043e8000c101d06 */
[----:B------:R-:W2:Y:S01]  /*07d0*/  LDG.E.128 R16, desc[UR6][R16.64] ;  /* 0x0000000610107981 */ /* 0x000ea2000c1e1d00 */
[----:B------:R-:W-:Y:S01]  /*07e0*/  VIADD R25, R25, 0x4 ;  /* 0x0000000419197836 */ /* 0x000fe20000000000 */
[----:B------:R-:W-:Y:S01]  /*07f0*/  IADD3 R24, PT, PT, R24, 0x4, RZ ;  /* 0x0000000418187810 */ /* 0x000fe20007ffe0ff */
[----:B------:R-:W-:-:S03]  /*0800*/  VIADD R23, R23, 0x4 ;  /* 0x0000000417177836 */ /* 0x000fc60000000000 */
[----:B------:R-:W-:Y:S01]  /*0810*/  ISETP.NE.AND P0, PT, R25, RZ, PT ;  /* 0x000000ff1900720c */ /* 0x000fe20003f05270 */
[----:B--2---:R1:W-:-:S12]  /*0820*/  STG.E.128 desc[UR6][R26.64+0x10], R16 ;  /* 0x000010101a007986 */ /* 0x0043d8000c101d06 */
[----:B------:R-:W-:Y:S05]  /*0830*/  @P0 BRA `(.L_x_4) ;  /* 0xfffffffc00ac0947 */ /* 0x000fea000383ffff */
.L_x_3:
[----:B------:R-:W-:Y:S05]  /*0840*/  BSYNC.RECONVERGENT B1 ;  /* 0x0000000000017941 */ /* 0x000fea0003800200 */
.L_x_2:
[----:B------:R-:W-:Y:S05]  /*0850*/  @!P1 BRA `(.L_x_1) ;  /* 0x00000000003c9947 */ /* 0x000fea0003800000 */
[----:B01----:R-:W0:Y:S01]  /*0860*/  LDC.64 R12, c[0x0][0x388] ;  /* 0x0000e200ff0c7b82 */ /* 0x003e220000000a00 */
[----:B------:R-:W-:Y:S01]  /*0870*/  IADD3 R17, PT, PT, R4, R22, RZ ;  /* 0x0000001604117210 */ /* 0x000fe20007ffe0ff */
[----:B------:R-:W-:Y:S02]  /*0880*/  IMAD R19, R0, R2, R4 ;  /* 0x0000000200137224 */ /* 0x000fe400078e0204 */
[----:B------:R-:W-:Y:S01]  /*0890*/  IMAD.IADD R4, R4, 0x1, R5 ;  /* 0x0000000104047824 */ /* 0x000fe200078e0205 */
[----:B------:R-:W-:-:S03]  /*08a0*/  IADD3 R5, PT, PT, -R5, RZ, RZ ;  /* 0x000000ff05057210 */ /* 0x000fc60007ffe1ff */
[----:B------:R-:W1:Y:S04]  /*08b0*/  LDC.64 R6, c[0x0][0x3b0] ;  /* 0x0000ec00ff067b82 */ /* 0x000e680000000a00 */
.L_x_5:
[----:B0-2---:R-:W-:-:S06]  /*08c0*/  IMAD.WIDE.U32 R8, R19, 0x10, R12 ;  /* 0x0000001013087825 */ /* 0x005fcc00078e000c */
[----:B------:R-:W2:Y:S01]  /*08d0*/  LDG.E.128 R8, desc[UR6][R8.64] ;  /* 0x0000000608087981 */ /* 0x000ea2000c1e1d00 */
[C---:B-1----:R-:W-:Y:S01]  /*08e0*/  IMAD.WIDE R14, R17.reuse, 0x10, R6 ;  /* 0x00000010110e7825 */ /* 0x042fe200078e0206 */
[----:B------:R-:W-:-:S03]  /*08f0*/  IADD3 R17, PT, PT, R17, 0x1, RZ ;  /* 0x0000000111117810 */ /* 0x000fc60007ffe0ff */
[----:B------:R-:W-:Y:S02]  /*0900*/  VIADD R5, R5, 0x1 ;  /* 0x0000000105057836 */ /* 0x000fe40000000000 */
[----:B------:R-:W-:-:S03]  /*0910*/  VIADD R19, R19, 0x1 ;  /* 0x0000000113137836 */ /* 0x000fc60000000000 */
[----:B------:R-:W-:Y:S01]  /*0920*/  ISETP.NE.AND P0, PT, R5, RZ, PT ;  /* 0x000000ff0500720c */ /* 0x000fe20003f05270 */
[----:B--2---:R2:W-:-:S12]  /*0930*/  STG.E.128 desc[UR6][R14.64], R8 ;  /* 0x000000080e007986 */ /* 0x0045d8000c101d06 */
[----:B------:R-:W-:Y:S05]  /*0940*/  @P0 BRA `(.L_x_5) ;  /* 0xfffffffc00dc0947 */ /* 0x000fea000383ffff */
.L_x_1:
[----:B------:R-:W-:Y:S05]  /*0950*/  BSYNC.RECONVERGENT B0 ;  /* 0x0000000000007941 */ /* 0x000fea0003800200 */
.L_x_0:
[----:B------:R-:W-:-:S13]  /*0960*/  ISETP.GE.AND P0, PT, R4, R2, PT ;  /* 0x000000020400720c */ /* 0x000fda0003f06270 */
[----:B------:R-:W-:Y:S05]  /*0970*/  @P0 EXIT ;  /* 0x000000000000094d */ /* 0x000fea0003800000 */
[C---:B------:R-:W-:Y:S01]  /*0980*/  IMAD.IADD R0, R4.reuse, 0x1, -R2 ;  /* 0x0000000104007824 */ /* 0x040fe200078e0a02 */
[----:B012---:R-:W-:Y:S01]  /*0990*/  IADD3 R10, PT, PT, -R4, R2, RZ ;  /* 0x00000002040a7210 */ /* 0x007fe20007ffe1ff */
[----:B------:R-:W-:Y:S03]  /*09a0*/  BSSY.RECONVERGENT B0, `(.L_x_6) ;  /* 0x0000019000007945 */ /* 0x000fe60003800200 */
[----:B------:R-:W-:Y:S02]  /*09b0*/  ISETP.GT.U32.AND P0, PT, R0, -0x8, PT ;  /* 0xfffffff80000780c */ /* 0x000fe40003f04070 */
[----:B------:R-:W-:-:S04]  /*09c0*/  LOP3.LUT R11, R10, 0x7, RZ, 0xc0, !PT ;  /* 0x000000070a0b7812 */ /* 0x000fc800078ec0ff */
[----:B------:R-:W-:-:S07]  /*09d0*/  ISETP.NE.AND P1, PT, R11, RZ, PT ;  /* 0x000000ff0b00720c */ /* 0x000fce0003f25270 */
[----:B------:R-:W-:Y:S06]  /*09e0*/  @P0 BRA `(.L_x_7) ;  /* 0x0000000000500947 */ /* 0x000fec0003800000 */
[----:B------:R-:W0:Y:S01]  /*09f0*/  LDC.64 R8, c[0x0][0x3b0] ;  /* 0x0000ec00ff087b82 */ /* 0x000e220000000a00 */
[----:B------:R-:W-:Y:S01]  /*0a00*/  LOP3.LUT R0, R10, 0xfffffff8, RZ, 0xc0, !PT ;  /* 0xfffffff80a007812 */ /* 0x000fe200078ec0ff */
[----:B------:R-:W-:-:S03]  /*0a10*/  IMAD R5, R3, R2, R4 ;  /* 0x0000000203057224 */ /* 0x000fc600078e0204 */
[----:B------:R-:W-:Y:S02]  /*0a20*/  IADD3 R0, PT, PT, -R0, RZ, RZ ;  /* 0x000000ff00007210 */ /* 0x000fe40007ffe1ff */
[----:B0-----:R-:W-:-:S05]  /*0a30*/  IADD3 R8, P0, PT, R8, 0x40, RZ ;  /* 0x0000004008087810 */ /* 0x001fca0007f1e0ff */
[----:B------:R-:W-:-:S08]  /*0a40*/  IMAD.X R9, RZ, RZ, R9, P0 ;  /* 0x000000ffff097224 */ /* 0x000fd000000e0609 */
.L_x_8:
[C---:B0-----:R-:W-:Y:S01]  /*0a50*/  IMAD.WIDE R6, R5.reuse, 0x10, R8 ;  /* 0x0000001005067825 */ /* 0x041fe200078e0208 */
[----:B------:R-:W-:Y:S02]  /*0a60*/  IADD3 R0, PT, PT, R0, 0x8, RZ ;  /* 0x0000000800007810 */ /* 0x000fe40007ffe0ff */
[----:B------:R-:W-:Y:S01]  /*0a70*/  IADD3 R5, PT, PT, R5, 0x8, RZ ;  /* 0x0000000805057810 */ /* 0x000fe20007ffe0ff */
[----:B------:R-:W-:Y:S01]  /*0a80*/  VIADD R4, R4, 0x8 ;  /* 0x0000000804047836 */ /* 0x000fe20000000000 */
[----:B------:R0:W-:Y:S01]  /*0a90*/  STG.E.128 desc[UR6][R6.64+-0x40], RZ ;  /* 0xffffc0ff06007986 */ /* 0x0001e2000c101d06 */
[----:B------:R-:W-:-:S03]  /*0aa0*/  ISETP.NE.AND P0, PT, R0, RZ, PT ;  /* 0x000000ff0000720c */ /* 0x000fc60003f05270 */
[----:B------:R0:W-:Y:S04]  /*0ab0*/  STG.E.128 desc[UR6][R6.64+-0x30], RZ ;  /* 0xffffd0ff06007986 */ /* 0x0001e8000c101d06 */
[----:B------:R0:W-:Y:S04]  /*0ac0*/  STG.E.128 desc[UR6][R6.64+-0x20], RZ ;  /* 0xffffe0ff06007986 */ /* 0x0001e8000c101d06 */
[----:B------:R0:W-:Y:S04]  /*0ad0*/  STG.E.128 desc[UR6][R6.64+-0x10], RZ ;  /* 0xfffff0ff06007986 */ /* 0x0001e8000c101d06 */
[----:B------:R0:W-:Y:S04]  /*0ae0*/  STG.E.128 desc[UR6][R6.64], RZ ;  /* 0x000000ff06007986 */ /* 0x0001e8000c101d06 */
[----:B------:R0:W-:Y:S04]  /*0af0*/  STG.E.128 desc[UR6][R6.64+0x10], RZ ;  /* 0x000010ff06007986 */ /* 0x0001e8000c101d06 */
[----:B------:R0:W-:Y:S04]  /*0b00*/  STG.E.128 desc[UR6][R6.64+0x20], RZ ;  /* 0x000020ff06007986 */ /* 0x0001e8000c101d06 */
[----:B------:R0:W-:Y:S01]  /*0b10*/  STG.E.128 desc[UR6][R6.64+0x30], RZ ;  /* 0x000030ff06007986 */ /* 0x0001e2000c101d06 */
[----:B------:R-:W-:Y:S05]  /*0b20*/  @P0 BRA `(.L_x_8) ;  /* 0xfffffffc00c80947 */ /* 0x000fea000383ffff */
.L_x_7:
[----:B------:R-:W-:Y:S05]  /*0b30*/  BSYNC.RECONVERGENT B0 ;  /* 0x0000000000007941 */ /* 0x000fea0003800200 */
.L_x_6:
[----:B------:R-:W-:Y:S05]  /*0b40*/  @!P1 EXIT ;  /* 0x000000000000994d */ /* 0x000fea0003800000 */
[----:B------:R-:W-:Y:S02]  /*0b50*/  ISETP.GE.U32.AND P0, PT, R11, 0x4, PT ;  /* 0x000000040b00780c */ /* 0x000fe40003f06070 */
[----:B------:R-:W-:-:S04]  /*0b60*/  LOP3.LUT R0, R10, 0x3, RZ, 0xc0, !PT ;  /* 0x000000030a007812 */ /* 0x000fc800078ec0ff */
[----:B------:R-:W-:-:S07]  /*0b70*/  ISETP.NE.AND P1, PT, R0, RZ, PT ;  /* 0x000000ff0000720c */ /* 0x000fce0003f25270 */
[----:B0-----:R-:W0:Y:S01]  /*0b80*/  @P0 LDC.64 R6, c[0x0][0x3b0] ;  /* 0x0000ec00ff060b82 */ /* 0x001e220000000a00 */
[----:B------:R-:W-:-:S04]  /*0b90*/  @P0 IMAD R5, R3, R2, R4 ;  /* 0x0000000203050224 */ /* 0x000fc800078e0204 */
[----:B0-----:R-:W-:-:S05]  /*0ba0*/  @P0 IMAD.WIDE R6, R5, 0x10, R6 ;  /* 0x0000001005060825 */ /* 0x001fca00078e0206 */
[----:B------:R0:W-:Y:S04]  /*0bb0*/  @P0 STG.E.128 desc[UR6][R6.64], RZ ;  /* 0x000000ff06000986 */ /* 0x0001e8000c101d06 */
[----:B------:R0:W-:Y:S04]  /*0bc0*/  @P0 STG.E.128 desc[UR6][R6.64+0x10], RZ ;  /* 0x000010ff06000986 */ /* 0x0001e8000c101d06 */
[----:B------:R0:W-:Y:S04]  /*0bd0*/  @P0 STG.E.128 desc[UR6][R6.64+0x20], RZ ;  /* 0x000020ff06000986 */ /* 0x0001e8000c101d06 */
[----:B------:R0:W-:Y:S01]  /*0be0*/  @P0 STG.E.128 desc[UR6][R6.64+0x30], RZ ;  /* 0x000030ff06000986 */ /* 0x0001e2000c101d06 */
[----:B------:R-:W-:Y:S05]  /*0bf0*/  @!P1 EXIT ;  /* 0x000000000000994d */ /* 0x000fea0003800000 */
[----:B------:R-:W-:Y:S01]  /*0c00*/  ISETP.NE.AND P1, PT, R0, 0x1, PT ;  /* 0x000000010000780c */ /* 0x000fe20003f25270 */
[----:B------:R-:W-:Y:S01]  /*0c10*/  @P0 VIADD R4, R4, 0x4 ;  /* 0x0000000404040836 */ /* 0x000fe20000000000 */
[----:B------:R-:W-:-:S04]  /*0c20*/  LOP3.LUT R0, R10, 0x1, RZ, 0xc0, !PT ;  /* 0x000000010a007812 */ /* 0x000fc800078ec0ff */
[----:B------:R-:W-:-:S07]  /*0c30*/  ISETP.NE.U32.AND P0, PT, R0, 0x1, PT ;  /* 0x000000010000780c */ /* 0x000fce0003f05070 */
[----:B0-----:R-:W0:Y:S01]  /*0c40*/  @P1 LDC.64 R6, c[0x0][0x3b0] ;  /* 0x0000ec00ff061b82 */ /* 0x001e220000000a00 */
[----:B------:R-:W-:-:S04]  /*0c50*/  @P1 IMAD R5, R3, R2, R4 ;  /* 0x0000000203051224 */ /* 0x000fc800078e0204 */
[----:B0-----:R-:W-:-:S05]  /*0c60*/  @P1 IMAD.WIDE R6, R5, 0x10, R6 ;  /* 0x0000001005061825 */ /* 0x001fca00078e0206 */
[----:B------:R0:W-:Y:S04]  /*0c70*/  @P1 STG.E.128 desc[UR6][R6.64], RZ ;  /* 0x000000ff06001986 */ /* 0x0001e8000c101d06 */
[----:B------:R0:W-:Y:S01]  /*0c80*/  @P1 STG.E.128 desc[UR6][R6.64+0x10], RZ ;  /* 0x000010ff06001986 */ /* 0x0001e2000c101d06 */
[----:B------:R-:W-:Y:S05]  /*0c90*/  @P0 EXIT ;  /* 0x000000000000094d */ /* 0x000fea0003800000 */
[----:B0-----:R-:W0:Y:S01]  /*0ca0*/  LDC.64 R6, c[0x0][0x3b0] ;  /* 0x0000ec00ff067b82 */ /* 0x001e220000000a00 */
[----:B------:R-:W-:-:S05]  /*0cb0*/  @P1 IADD3 R4, PT, PT, R4, 0x2, RZ ;  /* 0x0000000204041810 */ /* 0x000fca0007ffe0ff */
[----:B------:R-:W-:-:S04]  /*0cc0*/  IMAD R3, R3, R2, R4 ;  /* 0x0000000203037224 */ /* 0x000fc800078e0204 */
[----:B0-----:R-:W-:-:S05]  /*0cd0*/  IMAD.WIDE R2, R3, 0x10, R6 ;  /* 0x0000001003027825 */ /* 0x001fca00078e0206 */
[----:B------:R-:W-:Y:S01]  /*0ce0*/  STG.E.128 desc[UR6][R2.64], RZ ;  /* 0x000000ff02007986 */ /* 0x000fe2000c101d06 */
[----:B------:R-:W-:Y:S05]  /*0cf0*/  EXIT ;  /* 0x000000000000794d */ /* 0x000fea0003800000 */
.L_x_9:
[----:B------:R-:W-:-:S00]  /*0d00*/  BRA `(.L_x_9) ;  /* 0xfffffffc00fc7947 */ /* 0x000fc0000383ffff */
[----:B------:R-:W-:-:S00]  /*0d10*/  NOP ;  /* 0x0000000000007918 */ /* 0x000fc00000000000 */
        /* <DEDUP_REMOVED lines=14> */
.L_x_29:


//--------------------- .text._Z28generate_dense_voxels_kernelPK6float4ifffffffffiiiiPiPS_ --------------------------
	.section	.text._Z28generate_dense_voxels_kernelPK6float4ifffffffffiiiiPiPS_,"ax",@progbits
	.align	128
        .global         _Z28generate_dense_voxels_kernelPK6float4ifffffffffiiiiPiPS_
        .type           _Z28generate_dense_voxels_kernelPK6float4ifffffffffiiiiPiPS_,@function
        .size           _Z28generate_dense_voxels_kernelPK6float4ifffffffffiiiiPiPS_,(.L_x_28 - _Z28generate_dense_voxels_kernelPK6float4ifffffffffiiiiPiPS_)
        .other          _Z28generate_dense_voxels_kernelPK6float4ifffffffffiiiiPiPS_,@"STO_CUDA_ENTRY STV_DEFAULT"
_Z28generate_dense_voxels_kernelPK6float4ifffffffffiiiiPiPS_:
.text._Z28generate_dense_voxels_kernelPK6float4ifffffffffiiiiPiPS_:
[----:B------:R-:W-:Y:S01]  /*0000*/  LDC R1, c[0x0][0x37c] ;  /* 0x0000df00ff017b82 */ /* 0x000fe20000000800 */
[----:B------:R-:W0:Y:S07]  /*0010*/  S2R R0, SR_TID.X ;  /* 0x0000000000007919 */ /* 0x000e2e0000002100 */
[----:B------:R-:W0:Y:S01]  /*0020*/  S2UR UR4, SR_CTAID.X ;  /* 0x00000000000479c3 */ /* 0x000e220000002500 */
[----:B------:R-:W1:Y:S07]  /*0030*/  LDCU UR5, c[0x0][0x388] ;  /* 0x00007100ff0577ac */ /* 0x000e6e0008000800 */
[----:B------:R-:W0:Y:S02]  /*0040*/  LDC R3, c[0x0][0x360] ;  /* 0x0000d800ff037b82 */ /* 0x000e240000000800 */
[----:B0-----:R-:W-:-:S05]  /*0050*/  IMAD R3, R3, UR4, R0 ;  /* 0x0000000403037c24 */ /* 0x001fca000f8e0200 */
[----:B-1----:R-:W-:-:S13]  /*0060*/  ISETP.GE.AND P0, PT, R3, UR5, PT ;  /* 0x0000000503007c0c */ /* 0x002fda000bf06270 */
[----:B------:R-:W-:Y:S05]  /*0070*/  @P0 EXIT ;  /* 0x000000000000094d */ /* 0x000fea0003800000 */
[----:B------:R-:W0:Y:S01]  /*0080*/  LDC.64 R4, c[0x0][0x380] ;  /* 0x0000e000ff047b82 */ /* 0x000e220000000a00 */
[----:B------:R-:W1:Y:S01]  /*0090*/  LDCU.64 UR4, c[0x0][0x358] ;  /* 0x00006b00ff0477ac */ /* 0x000e620008000a00 */
[----:B------:R-:W2:Y:S01]  /*00a0*/  LDCU.128 UR8, c[0x0][0x390] ;  /* 0x00007200ff0877ac */ /* 0x000ea20008000c00 */
[----:B------:R-:W3:Y:S01]  /*00b0*/  LDCU UR7, c[0x0][0x3a0] ;  /* 0x00007400ff0777ac */ /* 0x000ee20008000800 */
[----:B------:R-:W4:Y:S01]  /*00c0*/  LDCU UR6, c[0x0][0x38c] ;  /* 0x00007180ff0677ac */ /* 0x000f220008000800 */
[----:B0-----:R-:W-:-:S06]  /*00d0*/  IMAD.WIDE R4, R3, 0x10, R4 ;  /* 0x0000001003047825 */ /* 0x001fcc00078e0204 */
[----:B-1----:R-:W2:Y:S02]  /*00e0*/  LDG.E.128 R4, desc[UR4][R4.64] ;  /* 0x0000000404047981 */ /* 0x002ea4000c1e1d00 */
[C---:B--2---:R-:W-:Y:S02]  /*00f0*/  FSETP.GE.AND P1, PT, R5.reuse, UR11, PT ;  /* 0x0000000b05007c0b */ /* 0x044fe4000bf26000 */
[----:B---3--:R-:W-:Y:S02]  /*0100*/  FSETP.GE.AND P2, PT, R6, UR7, PT ;  /* 0x0000000706007c0b */ /* 0x008fe4000bf46000 */
[----:B------:R-:W-:Y:S02]  /*0110*/  FSETP.GE.AND P0, PT, R4, UR10, PT ;  /* 0x0000000a04007c0b */ /* 0x000fe4000bf06000 */
[----:B------:R-:W-:Y:S02]  /*0120*/  FSETP.LT.OR P1, PT, R5, UR8, P1 ;  /* 0x0000000805007c0b */ /* 0x000fe40008f21400 */
[----:B------:R-:W-:-:S02]  /*0130*/  FSETP.LT.OR P2, PT, R6, UR9, P2 ;  /* 0x0000000906007c0b */ /* 0x000fc40009741400 */
[----:B----4-:R-:W-:-:S04]  /*0140*/  FSETP.LT.OR P0, PT, R4, UR6, P0 ;  /* 0x0000000604007c0b */ /* 0x010fc80008701400 */
[----:B------:R-:W-:-:S13]  /*0150*/  PLOP3.LUT P0, PT, P2, P0, P1, 0xfe, 0x0 ;  /* 0x000000000000781c */ /* 0x000fda0001701f16 */
[----:B------:R-:W-:Y:S05]  /*0160*/  @P0 EXIT ;  /* 0x000000000000094d */ /* 0x000fea0003800000 */
[----:B------:R-:W0:Y:S01]  /*0170*/  LDC R9, c[0x0][0x3a4] ;  /* 0x0000e900ff097b82 */ /* 0x000e220000000800 */
[----:B------:R-:W-:Y:S01]  /*0180*/  FADD R0, R4, -UR6 ;  /* 0x8000000604007e21 */ /* 0x000fe20008000000 */
[----:B------:R-:W-:Y:S01]  /*0190*/  BSSY.RECONVERGENT B0, `(.L_x_10) ;  /* 0x000000e000007945 */ /* 0x000fe20003800200 */
[----:B0-----:R-:W0:Y:S08]  /*01a0*/  MUFU.RCP R2, R9 ;  /* 0x0000000900027308 */ /* 0x001e300000001000 */
[----:B------:R-:W1:Y:S01]  /*01b0*/  FCHK P0, R0, R9 ;  /* 0x0000000900007302 */ /* 0x000e620000000000 */
[----:B0-----:R-:W-:-:S04]  /*01c0*/  FFMA R3, R2, -R9, 1 ;  /* 0x3f80000002037423 */ /* 0x001fc80000000809 */
[----:B------:R-:W-:-:S04]  /*01d0*/  FFMA R3, R2, R3, R2 ;  /* 0x0000000302037223 */ /* 0x000fc80000000002 */
[----:B------:R-:W-:-:S04]  /*01e0*/  FFMA R2, R0, R3, RZ ;  /* 0x0000000300027223 */ /* 0x000fc800000000ff */
[----:B------:R-:W-:-:S04]  /*01f0*/  FFMA R8, R2, -R9, R0 ;  /* 0x8000000902087223 */ /* 0x000fc80000000000 */
[----:B------:R-:W-:Y:S01]  /*0200*/  FFMA R2, R3, R8, R2 ;  /* 0x0000000803027223 */ /* 0x000fe20000000002 */
[----:B-1----:R-:W-:Y:S06]  /*0210*/  @!P0 BRA `(.L_x_11) ;  /* 0x0000000000148947 */ /* 0x002fec0003800000 */
[----:B------:R-:W0:Y:S01]  /*0220*/  LDCU UR6, c[0x0][0x3a4] ;  /* 0x00007480ff0677ac */ /* 0x000e220008000800 */
[----:B------:R-:W-:Y:S01]  /*0230*/  MOV R10, 0x260 ;  /* 0x00000260000a7802 */ /* 0x000fe20000000f00 */
[----:B0-----:R-:W-:-:S07]  /*0240*/  IMAD.U32 R3, RZ, RZ, UR6 ;  /* 0x00000006ff037e24 */ /* 0x001fce000f8e00ff */
[----:B------:R-:W-:Y:S05]  /*0250*/  CALL.REL.NOINC `($__internal_0_$__cuda_sm3x_div_rn_noftz_f32_slowpath) ;  /* 0x0000000000e07944 */ /* 0x000fea0003c00000 */
[----:B------:R-:W-:-:S07]  /*0260*/  IMAD.MOV.U32 R2, RZ, RZ, R0 ;  /* 0x000000ffff027224 */ /* 0x000fce00078e0000 */
.L_x_11:
[----:B------:R-:W-:Y:S05]  /*0270*/  BSYNC.RECONVERGENT B0 ;  /* 0x0000000000007941 */ /* 0x000fea0003800200 */
.L_x_10:
[----:B------:R-:W0:Y:S01]  /*0280*/  LDC R11, c[0x0][0x3a8] ;  /* 0x0000ea00ff0b7b82 */ /* 0x000e220000000800 */
[----:B------:R-:W1:Y:S01]  /*0290*/  LDCU UR6, c[0x0][0x390] ;  /* 0x00007200ff0677ac */ /* 0x000e620008000800 */
[----:B------:R-:W-:Y:S01]  /*02a0*/  F2I.FLOOR.NTZ R2, R2 ;  /* 0x0000000200027305 */ /* 0x000fe20000207100 */
[----:B------:R-:W-:Y:S01]  /*02b0*/  BSSY.RECONVERGENT B0, `(.L_x_12) ;  /* 0x000000f000007945 */ /* 0x000fe20003800200 */
[----:B-1----:R-:W-:-:S06]  /*02c0*/  FADD R0, R5, -UR6 ;  /* 0x8000000605007e21 */ /* 0x002fcc0008000000 */
        /* <DEDUP_REMOVED lines=13> */
.L_x_13:
[----:B------:R-:W-:Y:S05]  /*03a0*/  BSYNC.RECONVERGENT B0 ;  /* 0x0000000000007941 */ /* 0x000fea0003800200 */
.L_x_12:
        /* <DEDUP_REMOVED lines=18> */
.L_x_15:
[----:B------:R-:W-:Y:S05]  /*04d0*/  BSYNC.RECONVERGENT B0 ;  /* 0x0000000000007941 */ /* 0x000fea0003800200 */
.L_x_14:
[----:B------:R-:W0:Y:S01]  /*04e0*/  LDCU.64 UR6, c[0x0][0x3b0] ;  /* 0x00007600ff0677ac */ /* 0x000e220008000a00 */
[----:B------:R-:W1:Y:S01]  /*04f0*/  LDC.64 R10, c[0x0][0x3c0] ;  /* 0x0000f000ff0a7b82 */ /* 0x000e620000000a00 */
[----:B------:R-:W0:Y:S01]  /*0500*/  F2I.FLOOR.NTZ R9, R9 ;  /* 0x0000000900097305 */ /* 0x000e220000207100 */
[----:B------:R-:W-:Y:S02]  /*0510*/  IMAD.MOV.U32 R13, RZ, RZ, 0x1 ;  /* 0x00000001ff0d7424 */ /* 0x000fe400078e00ff */
[----:B0-----:R-:W-:-:S04]  /*0520*/  IMAD R3, R9, UR7, R8 ;  /* 0x0000000709037c24 */ /* 0x001fc8000f8e0208 */
[----:B------:R-:W-:Y:S01]  /*0530*/  IMAD R15, R3, UR6, R2 ;  /* 0x00000006030f7c24 */ /* 0x000fe2000f8e0202 */
[----:B------:R-:W0:Y:S03]  /*0540*/  LDCU UR6, c[0x0][0x3bc] ;  /* 0x00007780ff0677ac */ /* 0x000e260008000800 */
[----:B-1----:R-:W-:-:S05]  /*0550*/  IMAD.WIDE R2, R15, 0x4, R10 ;  /* 0x000000040f027825 */ /* 0x002fca00078e020a */
[----:B------:R-:W0:Y:S02]  /*0560*/  ATOMG.E.ADD.STRONG.GPU PT, R0, desc[UR4][R2.64], R13 ;  /* 0x8000000d020079a8 */ /* 0x000e2400081ef104 */
[----:B0-----:R-:W-:-:S13]  /*0570*/  ISETP.GE.AND P0, PT, R0, UR6, PT ;  /* 0x0000000600007c0c */ /* 0x001fda000bf06270 */
[----:B------:R-:W-:Y:S05]  /*0580*/  @P0 EXIT ;  /* 0x000000000000094d */ /* 0x000fea0003800000 */
[----:B------:R-:W0:Y:S01]  /*0590*/  LDC.64 R2, c[0x0][0x3c8] ;  /* 0x0000f200ff027b82 */ /* 0x000e220000000a00 */
[----:B------:R-:W-:-:S04]  /*05a0*/  IMAD R9, R15, UR6, R0 ;  /* 0x000000060f097c24 */ /* 0x000fc8000f8e0200 */
[----:B0-----:R-:W-:-:S05]  /*05b0*/  IMAD.WIDE R2, R9, 0x10, R2 ;  /* 0x0000001009027825 */ /* 0x001fca00078e0202 */
[----:B------:R-:W-:Y:S01]  /*05c0*/  STG.E.128 desc[UR4][R2.64], R4 ;  /* 0x0000000402007986 */ /* 0x000fe2000c101d04 */
[----:B------:R-:W-:Y:S05]  /*05d0*/  EXIT ;  /* 0x000000000000794d */ /* 0x000fea0003800000 */
        .weak           $__internal_0_$__cuda_sm3x_div_rn_noftz_f32_slowpath
        .type           $__internal_0_$__cuda_sm3x_div_rn_noftz_f32_slowpath,@function
        .size           $__internal_0_$__cuda_sm3x_div_rn_noftz_f32_slowpath,(.L_x_28 - $__internal_0_$__cuda_sm3x_div_rn_noftz_f32_slowpath)
$__internal_0_$__cuda_sm3x_div_rn_noftz_f32_slowpath:
[----:B------:R-:W-:Y:S01]  /*05e0*/  SHF.R.U32.HI R11, RZ, 0x17, R3 ;  /* 0x00000017ff0b7819 */ /* 0x000fe20000011603 */
[----:B------:R-:W-:Y:S01]  /*05f0*/  BSSY.RECONVERGENT B1, `(.L_x_16) ;  /* 0x0000062000017945 */ /* 0x000fe20003800200 */
[----:B------:R-:W-:Y:S02]  /*0600*/  SHF.R.U32.HI R9, RZ, 0x17, R0 ;  /* 0x00000017ff097819 */ /* 0x000fe40000011600 */
[----:B------:R-:W-:Y:S02]  /*0610*/  LOP3.LUT R11, R11, 0xff, RZ, 0xc0, !PT ;  /* 0x000000ff0b0b7812 */ /* 0x000fe400078ec0ff */
[----:B------:R-:W-:Y:S02]  /*0620*/  LOP3.LUT R14, R9, 0xff, RZ, 0xc0, !PT ;  /* 0x000000ff090e7812 */ /* 0x000fe400078ec0ff */
[----:B------:R-:W-:-:S03]  /*0630*/  IADD3 R13, PT, PT, R11, -0x1, RZ ;  /* 0xffffffff0b0d7810 */ /* 0x000fc60007ffe0ff */
[----:B------:R-:W-:Y:S01]  /*0640*/  VIADD R12, R14, 0xffffffff ;  /* 0xffffffff0e0c7836 */ /* 0x000fe20000000000 */
[----:B------:R-:W-:-:S04]  /*0650*/  ISETP.GT.U32.AND P0, PT, R13, 0xfd, PT ;  /* 0x000000fd0d00780c */ /* 0x000fc80003f04070 */
[----:B------:R-:W-:-:S13]  /*0660*/  ISETP.GT.U32.OR P0, PT, R12, 0xfd, P0 ;  /* 0x000000fd0c00780c */ /* 0x000fda0000704470 */
[----:B------:R-:W-:Y:S01]  /*0670*/  @!P0 IMAD.MOV.U32 R9, RZ, RZ, RZ ;  /* 0x000000ffff098224 */ /* 0x000fe200078e00ff */
[----:B------:R-:W-:Y:S06]  /*0680*/  @!P0 BRA `(.L_x_17) ;  /* 0x00000000005c8947 */ /* 0x000fec0003800000 */
[----:B------:R-:W-:Y:S02]  /*0690*/  FSETP.GTU.FTZ.AND P0, PT, |R0|, +INF , PT ;  /* 0x7f8000000000780b */ /* 0x000fe40003f1c200 */
[----:B------:R-:W-:-:S04]  /*06a0*/  FSETP.GTU.FTZ.AND P1, PT, |R3|, +INF , PT ;  /* 0x7f8000000300780b */ /* 0x000fc80003f3c200 */
[----:B------:R-:W-:-:S13]  /*06b0*/  PLOP3.LUT P0, PT, P0, P1, PT, 0xf8, 0x8f ;  /* 0x00000000008f781c */ /* 0x000fda0000703f70 */
[----:B------:R-:W-:Y:S05]  /*06c0*/  @P0 BRA `(.L_x_18) ;  /* 0x00000004004c0947 */ /* 0x000fea0003800000 */
[----:B------:R-:W-:-:S13]  /*06d0*/  LOP3.LUT P0, RZ, R3, 0x7fffffff, R0, 0xc8, !PT ;  /* 0x7fffffff03ff7812 */ /* 0x000fda000780c800 */
[----:B------:R-:W-:Y:S05]  /*06e0*/  @!P0 BRA `(.L_x_19) ;  /* 0x00000004003c8947 */ /* 0x000fea0003800000 */
[C---:B------:R-:W-:Y:S02]  /*06f0*/  FSETP.NEU.FTZ.AND P2, PT, |R0|.reuse, +INF , PT ;  /* 0x7f8000000000780b */ /* 0x040fe40003f5d200 */
[----:B------:R-:W-:Y:S02]  /*0700*/  FSETP.NEU.FTZ.AND P1, PT, |R3|, +INF , PT ;  /* 0x7f8000000300780b */ /* 0x000fe40003f3d200 */
[----:B------:R-:W-:-:S11]  /*0710*/  FSETP.NEU.FTZ.AND P0, PT, |R0|, +INF , PT ;  /* 0x7f8000000000780b */ /* 0x000fd60003f1d200 */
[----:B------:R-:W-:Y:S05]  /*0720*/  @!P1 BRA !P2, `(.L_x_19) ;  /* 0x00000004002c9947 */ /* 0x000fea0005000000 */
[----:B------:R-:W-:-:S04]  /*0730*/  LOP3.LUT P2, RZ, R0, 0x7fffffff, RZ, 0xc0, !PT ;  /* 0x7fffffff00ff7812 */ /* 0x000fc8000784c0ff */
[----:B------:R-:W-:-:S13]  /*0740*/  PLOP3.LUT P1, PT, P1, P2, PT, 0x2f, 0xf2 ;  /* 0x0000000000f2781c */ /* 0x000fda0000f24577 */
[----:B------:R-:W-:Y:S05]  /*0750*/  @P1 BRA `(.L_x_20) ;  /* 0x0000000400181947 */ /* 0x000fea0003800000 */
[----:B------:R-:W-:-:S04]  /*0760*/  LOP3.LUT P1, RZ, R3, 0x7fffffff, RZ, 0xc0, !PT ;  /* 0x7fffffff03ff7812 */ /* 0x000fc8000782c0ff */
[----:B------:R-:W-:-:S13]  /*0770*/  PLOP3.LUT P0, PT, P0, P1, PT, 0x2f, 0xf2 ;  /* 0x0000000000f2781c */ /* 0x000fda0000702577 */
[----:B------:R-:W-:Y:S05]  /*0780*/  @P0 BRA `(.L_x_21) ;  /* 0x0000000400000947 */ /* 0x000fea0003800000 */
[----:B------:R-:W-:Y:S02]  /*0790*/  ISETP.GE.AND P0, PT, R12, RZ, PT ;  /* 0x000000ff0c00720c */ /* 0x000fe40003f06270 */
[----:B------:R-:W-:-:S11]  /*07a0*/  ISETP.GE.AND P1, PT, R13, RZ, PT ;  /* 0x000000ff0d00720c */ /* 0x000fd60003f26270 */
[----:B------:R-:W-:Y:S02]  /*07b0*/  @P0 IMAD.MOV.U32 R9, RZ, RZ, RZ ;  /* 0x000000ffff090224 */ /* 0x000fe400078e00ff */
[----:B------:R-:W-:Y:S01]  /*07c0*/  @!P0 FFMA R0, R0, 1.84467440737095516160e+19, RZ ;  /* 0x5f80000000008823 */ /* 0x000fe200000000ff */
[----:B------:R-:W-:Y:S02]  /*07d0*/  @!P0 IMAD.MOV.U32 R9, RZ, RZ, -0x40 ;  /* 0xffffffc0ff098424 */ /* 0x000fe400078e00ff */
[----:B------:R-:W-:Y:S02]  /*07e0*/  @!P1 FFMA R3, R3, 1.84467440737095516160e+19, RZ ;  /* 0x5f80000003039823 */ /* 0x000fe400000000ff */
[----:B------:R-:W-:-:S07]  /*07f0*/  @!P1 VIADD R9, R9, 0x40 ;  /* 0x0000004009099836 */ /* 0x000fce0000000000 */
.L_x_17:
[----:B------:R-:W-:Y:S01]  /*0800*/  LEA R12, R11, 0xc0800000, 0x17 ;  /* 0xc08000000b0c7811 */ /* 0x000fe200078eb8ff */
[----:B------:R-:W-:Y:S03]  /*0810*/  BSSY.RECONVERGENT B2, `(.L_x_22) ;  /* 0x0000036000027945 */ /* 0x000fe60003800200 */
[----:B------:R-:W-:Y:S01]  /*0820*/  IADD3 R12, PT, PT, -R12, R3, RZ ;  /* 0x000000030c0c7210 */ /* 0x000fe20007ffe1ff */
[----:B------:R-:W-:-:S03]  /*0830*/  VIADD R3, R14, 0xffffff81 ;  /* 0xffffff810e037836 */ /* 0x000fc60000000000 */
[----:B------:R0:W1:Y:S01]  /*0840*/  MUFU.RCP R13, R12 ;  /* 0x0000000c000d7308 */ /* 0x0000620000001000 */
[----:B------:R-:W-:Y:S01]  /*0850*/  FADD.FTZ R15, -R12, -RZ ;  /* 0x800000ff0c0f7221 */ /* 0x000fe20000010100 */
[C---:B------:R-:W-:Y:S01]  /*0860*/  IMAD R0, R3.reuse, -0x800000, R0 ;  /* 0xff80000003007824 */ /* 0x040fe200078e0200 */
[----:B0-----:R-:W-:-:S05]  /*0870*/  IADD3 R12, PT, PT, R3, 0x7f, -R11 ;  /* 0x0000007f030c7810 */ /* 0x001fca0007ffe80b */
[----:B------:R-:W-:Y:S02]  /*0880*/  IMAD.IADD R12, R12, 0x1, R9 ;  /* 0x000000010c0c7824 */ /* 0x000fe400078e0209 */
[----:B-1----:R-:W-:-:S04]  /*0890*/  FFMA R14, R13, R15, 1 ;  /* 0x3f8000000d0e7423 */ /* 0x002fc8000000000f */
[----:B------:R-:W-:-:S04]  /*08a0*/  FFMA R16, R13, R14, R13 ;  /* 0x0000000e0d107223 */ /* 0x000fc8000000000d */
[----:B------:R-:W-:-:S04]  /*08b0*/  FFMA R13, R0, R16, RZ ;  /* 0x00000010000d7223 */ /* 0x000fc800000000ff */
[----:B------:R-:W-:-:S04]  /*08c0*/  FFMA R14, R15, R13, R0 ;  /* 0x0000000d0f0e7223 */ /* 0x000fc80000000000 */
[----:B------:R-:W-:-:S04]  /*08d0*/  FFMA R13, R16, R14, R13 ;  /* 0x0000000e100d7223 */ /* 0x000fc8000000000d */
[----:B------:R-:W-:-:S04]  /*08e0*/  FFMA R14, R15, R13, R0 ;  /* 0x0000000d0f0e7223 */ /* 0x000fc80000000000 */
[----:B------:R-:W-:-:S05]  /*08f0*/  FFMA R0, R16, R14, R13 ;  /* 0x0000000e10007223 */ /* 0x000fca000000000d */
[----:B------:R-:W-:-:S04]  /*0900*/  SHF.R.U32.HI R3, RZ, 0x17, R0 ;  /* 0x00000017ff037819 */ /* 0x000fc80000011600 */
[----:B------:R-:W-:-:S05]  /*0910*/  LOP3.LUT R3, R3, 0xff, RZ, 0xc0, !PT ;  /* 0x000000ff03037812 */ /* 0x000fca00078ec0ff */
[----:B------:R-:W-:-:S04]  /*0920*/  IMAD.IADD R11, R3, 0x1, R12 ;  /* 0x00000001030b7824 */ /* 0x000fc800078e020c */
[----:B------:R-:W-:-:S05]  /*0930*/  VIADD R3, R11, 0xffffffff ;  /* 0xffffffff0b037836 */ /* 0x000fca0000000000 */
[----:B------:R-:W-:-:S13]  /*0940*/  ISETP.GE.U32.AND P0, PT, R3, 0xfe, PT ;  /* 0x000000fe0300780c */ /* 0x000fda0003f06070 */
[----:B------:R-:W-:Y:S05]  /*0950*/  @!P0 BRA `(.L_x_23) ;  /* 0x0000000000808947 */ /* 0x000fea0003800000 */
[----:B------:R-:W-:-:S13]  /*0960*/  ISETP.GT.AND P0, PT, R11, 0xfe, PT ;  /* 0x000000fe0b00780c */ /* 0x000fda0003f04270 */
[----:B------:R-:W-:Y:S05]  /*0970*/  @P0 BRA `(.L_x_24) ;  /* 0x00000000006c0947 */ /* 0x000fea0003800000 */
[----:B------:R-:W-:-:S13]  /*0980*/  ISETP.GE.AND P0, PT, R11, 0x1, PT ;  /* 0x000000010b00780c */ /* 0x000fda0003f06270 */
[----:B------:R-:W-:Y:S05]  /*0990*/  @P0 BRA `(.L_x_25) ;  /* 0x0000000000740947 */ /* 0x000fea0003800000 */
[----:B------:R-:W-:Y:S02]  /*09a0*/  ISETP.GE.AND P0, PT, R11, -0x18, PT ;  /* 0xffffffe80b00780c */ /* 0x000fe40003f06270 */
[----:B------:R-:W-:-:S11]  /*09b0*/  LOP3.LUT R0, R0, 0x80000000, RZ, 0xc0, !PT ;  /* 0x8000000000007812 */ /* 0x000fd600078ec0ff */
[----:B------:R-:W-:Y:S05]  /*09c0*/  @!P0 BRA `(.L_x_25) ;  /* 0x0000000000688947 */ /* 0x000fea0003800000 */
[CCC-:B------:R-:W-:Y:S01]  /*09d0*/  FFMA.RZ R3, R16.reuse, R14.reuse, R13.reuse ;  /* 0x0000000e10037223 */ /* 0x1c0fe2000000c00d */
[CCC-:B------:R-:W-:Y:S01]  /*09e0*/  FFMA.RM R12, R16.reuse, R14.reuse, R13.reuse ;  /* 0x0000000e100c7223 */ /* 0x1c0fe2000000400d */
[C---:B------:R-:W-:Y:S02]  /*09f0*/  ISETP.NE.AND P2, PT, R11.reuse, RZ, PT ;  /* 0x000000ff0b00720c */ /* 0x040fe40003f45270 */
[----:B------:R-:W-:Y:S02]  /*0a00*/  ISETP.NE.AND P1, PT, R11, RZ, PT ;  /* 0x000000ff0b00720c */ /* 0x000fe40003f25270 */
[----:B------:R-:W-:Y:S01]  /*0a10*/  LOP3.LUT R9, R3, 0x7fffff, RZ, 0xc0, !PT ;  /* 0x007fffff03097812 */ /* 0x000fe200078ec0ff */
[----:B------:R-:W-:Y:S01]  /*0a20*/  FFMA.RP R3, R16, R14, R13 ;  /* 0x0000000e10037223 */ /* 0x000fe2000000800d */
[C---:B------:R-:W-:Y:S01]  /*0a30*/  VIADD R14, R11.reuse, 0x20 ;  /* 0x000000200b0e7836 */ /* 0x040fe20000000000 */
[----:B------:R-:W-:Y:S02]  /*0a40*/  IADD3 R11, PT, PT, -R11, RZ, RZ ;  /* 0x000000ff0b0b7210 */ /* 0x000fe40007ffe1ff */
[----:B------:R-:W-:-:S02]  /*0a50*/  LOP3.LUT R9, R9, 0x800000, RZ, 0xfc, !PT ;  /* 0x0080000009097812 */ /* 0x000fc400078efcff */
[----:B------:R-:W-:Y:S02]  /*0a60*/  FSETP.NEU.FTZ.AND P0, PT, R3, R12, PT ;  /* 0x0000000c0300720b */ /* 0x000fe40003f1d000 */
[----:B------:R-:W-:Y:S02]  /*0a70*/  SHF.L.U32 R14, R9, R14, RZ ;  /* 0x0000000e090e7219 */ /* 0x000fe400000006ff */
[----:B------:R-:W-:Y:S02]  /*0a80*/  SEL R12, R11, RZ, P2 ;  /* 0x000000ff0b0c7207 */ /* 0x000fe40001000000 */
[----:B------:R-:W-:Y:S02]  /*0a90*/  ISETP.NE.AND P1, PT, R14, RZ, P1 ;  /* 0x000000ff0e00720c */ /* 0x000fe40000f25270 */
[----:B------:R-:W-:Y:S02]  /*0aa0*/  SHF.R.U32.HI R12, RZ, R12, R9 ;  /* 0x0000000cff0c7219 */ /* 0x000fe40000011609 */
[----:B------:R-:W-:-:S02]  /*0ab0*/  PLOP3.LUT P0, PT, P0, P1, PT, 0xf8, 0x8f ;  /* 0x00000000008f781c */ /* 0x000fc40000703f70 */
[----:B------:R-:W-:Y:S02]  /*0ac0*/  SHF.R.U32.HI R14, RZ, 0x1, R12 ;  /* 0x00000001ff0e7819 */ /* 0x000fe4000001160c */
[----:B------:R-:W-:-:S04]  /*0ad0*/  SEL R3, RZ, 0x1, !P0 ;  /* 0x00000001ff037807 */ /* 0x000fc80004000000 */
[----:B------:R-:W-:-:S04]  /*0ae0*/  LOP3.LUT R3, R3, 0x1, R14, 0xf8, !PT ;  /* 0x0000000103037812 */ /* 0x000fc800078ef80e */
[----:B------:R-:W-:-:S05]  /*0af0*/  LOP3.LUT R3, R3, R12, RZ, 0xc0, !PT ;  /* 0x0000000c03037212 */ /* 0x000fca00078ec0ff */
[----:B------:R-:W-:-:S05]  /*0b00*/  IMAD.IADD R3, R14, 0x1, R3 ;  /* 0x000000010e037824 */ /* 0x000fca00078e0203 */
[----:B------:R-:W-:Y:S01]  /*0b10*/  LOP3.LUT R0, R3, R0, RZ, 0xfc, !PT ;  /* 0x0000000003007212 */ /* 0x000fe200078efcff */
[----:B------:R-:W-:Y:S06]  /*0b20*/  BRA `(.L_x_25) ;  /* 0x0000000000107947 */ /* 0x000fec0003800000 */
.L_x_24:
[----:B------:R-:W-:-:S04]  /*0b30*/  LOP3.LUT R0, R0, 0x80000000, RZ, 0xc0, !PT ;  /* 0x8000000000007812 */ /* 0x000fc800078ec0ff */
[----:B------:R-:W-:Y:S01]  /*0b40*/  LOP3.LUT R0, R0, 0x7f800000, RZ, 0xfc, !PT ;  /* 0x7f80000000007812 */ /* 0x000fe200078efcff */
[----:B------:R-:W-:Y:S06]  /*0b50*/  BRA `(.L_x_25) ;  /* 0x0000000000047947 */ /* 0x000fec0003800000 */
.L_x_23:
[----:B------:R-:W-:-:S07]  /*0b60*/  IMAD R0, R12, 0x800000, R0 ;  /* 0x008000000c007824 */ /* 0x000fce00078e0200 */
.L_x_25:
[----:B------:R-:W-:Y:S05]  /*0b70*/  BSYNC.RECONVERGENT B2 ;  /* 0x0000000000027941 */ /* 0x000fea0003800200 */
.L_x_22:
[----:B------:R-:W-:Y:S05]  /*0b80*/  BRA `(.L_x_26) ;  /* 0x0000000000207947 */ /* 0x000fea0003800000 */
.L_x_21:
[----:B------:R-:W-:-:S04]  /*0b90*/  LOP3.LUT R0, R3, 0x80000000, R0, 0x48, !PT ;  /* 0x8000000003007812 */ /* 0x000fc800078e4800 */
[----:B------:R-:W-:Y:S01]  /*0ba0*/  LOP3.LUT R0, R0, 0x7f800000, RZ, 0xfc, !PT ;  /* 0x7f80000000007812 */ /* 0x000fe200078efcff */
[----:B------:R-:W-:Y:S06]  /*0bb0*/  BRA `(.L_x_26) ;  /* 0x0000000000147947 */ /* 0x000fec0003800000 */
.L_x_20:
[----:B------:R-:W-:Y:S01]  /*0bc0*/  LOP3.LUT R0, R3, 0x80000000, R0, 0x48, !PT ;  /* 0x8000000003007812 */ /* 0x000fe200078e4800 */
[----:B------:R-:W-:Y:S06]  /*0bd0*/  BRA `(.L_x_26) ;  /* 0x00000000000c7947 */ /* 0x000fec0003800000 */
.L_x_19:
[----:B------:R-:W0:Y:S01]  /*0be0*/  MUFU.RSQ R0, -QNAN ;  /* 0xffc0000000007908 */ /* 0x000e220000001400 */
[----:B------:R-:W-:Y:S05]  /*0bf0*/  BRA `(.L_x_26) ;  /* 0x0000000000047947 */ /* 0x000fea0003800000 */
.L_x_18:
[----:B------:R-:W-:-:S07]  /*0c00*/  FADD.FTZ R0, R0, R3 ;  /* 0x0000000300007221 */ /* 0x000fce0000010000 */
.L_x_26:
[----:B------:R-:W-:Y:S05]  /*0c10*/  BSYNC.RECONVERGENT B1 ;  /* 0x0000000000017941 */ /* 0x000fea0003800200 */
.L_x_16:
[----:B------:R-:W-:-:S04]  /*0c20*/  IMAD.MOV.U32 R11, RZ, RZ, 0x0 ;  /* 0x00000000ff0b7424 */ /* 0x000fc800078e00ff */
[----:B0-----:R-:W-:Y:S05]  /*0c30*/  RET.REL.NODEC R10 `(_Z28generate_dense_voxels_kernelPK6float4ifffffffffiiiiPiPS_) ;  /* 0xfffffff00af07950 */ /* 0x001fea0003c3ffff */
.L_x_27:
        /* <DEDUP_REMOVED lines=12> */
.L_x_28:


//--------------------- .nv.shared.reserved.0     --------------------------
	.section	.nv.shared.reserved.0,"aw",@nobits
	.weak		__nv_reservedSMEM_offset_0_alias
	.size		__nv_reservedSMEM_offset_0_alias, 0, 64
	.other		__nv_reservedSMEM_offset_0_alias,@"STO_CUDA_RESERVED_SHARED STV_DEFAULT"
__nv_reservedSMEM_offset_0_alias:
	.zero		0
	.zero		64


//--------------------- .nv.constant0._Z29generate_base_features_kernelPKiPK6float4iiiiiPiPS1_P4int4S4_ --------------------------
	.section	.nv.constant0._Z29generate_base_features_kernelPKiPK6float4iiiiiPiPS1_P4int4S4_,"a",@progbits
	.sectionflags	@""
	.align	4
.nv.constant0._Z29generate_base_features_kernelPKiPK6float4iiiiiPiPS1_P4int4S4_:
	.zero		968


//--------------------- .nv.constant0._Z28generate_dense_voxels_kernelPK6float4ifffffffffiiiiPiPS_ --------------------------
	.section	.nv.constant0._Z28generate_dense_voxels_kernelPK6float4ifffffffffiiiiPiPS_,"a",@progbits
	.sectionflags	@""
	.align	4
.nv.constant0._Z28generate_dense_voxels_kernelPK6float4ifffffffffiiiiPiPS_:
	.zero		976


//--------------------- SYMBOLS --------------------------

	.type		.nv.reservedSmem.offset0,@object
	.size		.nv.reservedSmem.offset0,0x4
